def attn_fwd(
    Q,
    K,
    V,
    Out,
    Lse,
    sm_scale,
    stride_qz,
    stride_qh,
    stride_qm,
    stride_qk,
    stride_kz,
    stride_kh,
    stride_kn,
    stride_kk,
    stride_vz,
    stride_vh,
    stride_vn,
    stride_vk,
    stride_oz,
    stride_oh,
    stride_om,
    stride_ok,
    seqlen_q,
    seqlen_k,
    BLOCK_M: tl.constexpr,
    BLOCK_N: tl.constexpr,
    HEAD_DIM: tl.constexpr,
    CAUSAL: tl.constexpr,
):
    start_m = tl.program_id(0)
    off_hz = tl.program_id(1)
    q_off = off_hz * stride_qh
    k_off = off_hz * stride_kh
    v_off = off_hz * stride_vh
    offs_m = start_m * BLOCK_M + tl.arange(0, BLOCK_M)
    offs_d = tl.arange(0, HEAD_DIM)
    offs_n = tl.arange(0, BLOCK_N)
    q_ptrs = Q + q_off + offs_m[:, None] * stride_qm + offs_d[None, :] * stride_qk
    k_ptrs = K + k_off + offs_d[:, None] * stride_kk + offs_n[None, :] * stride_kn
    v_ptrs = V + v_off + offs_n[:, None] * stride_vn + offs_d[None, :] * stride_vk
    m_i = tl.full([BLOCK_M], float("-inf"), dtype=tl.float32)
    l_i = tl.zeros([BLOCK_M], dtype=tl.float32) + 1.0
    acc = tl.zeros([BLOCK_M, HEAD_DIM], dtype=tl.float32)
    q = tl.load(q_ptrs)
    acc, l_i, m_i = _attn_fwd_inner(
        acc,
        l_i,
        m_i,
        q,
        k_ptrs,
        v_ptrs,
        sm_scale,
        stride_kn,
        stride_vn,
        start_m,
        seqlen_k,
        BLOCK_M,
        BLOCK_N,
        HEAD_DIM,
        CAUSAL,
    )
    acc = acc / l_i[:, None]
    lse = m_i + tl.math.log2(l_i) / 1.4426950408889634
    o_ptrs = (
        Out
        + off_hz * stride_oh
        + offs_m[:, None] * stride_om
        + offs_d[None, :] * stride_ok
    )
    tl.store(o_ptrs, acc.to(Out.dtype.element_ty))
    tl.store(Lse + off_hz * seqlen_q + offs_m, lse)

# config = {"BLOCK_M": 256, "BLOCK_N": 16, "HEAD_DIM": 16, "arch": "sm_100", "causal": true, "dtype": "fp16", "num_stages": 2, "num_warps": 8}
# arch = sm_100


// ===== COMPILED SASS (sm_100a) =====

	.target	sm_100a

	.elftype	@"ET_EXEC"


//--------------------- .note.nv.tkinfo           --------------------------
	.section	.note.nv.tkinfo,"",@"SHT_NOTE"
	.sectionflags	@"SHF_NOTE_NV_TKINFO"
	.tkinfo
        /*0018*/ 	.word	0x00000081
        /*0030*/ 	.string	""
        /*0030*/ 	.string	"ptxas-blackwell"
        /*0030*/ 	.string	"Cuda compilation tools, release 12.9, V12.9.86"
        /*0030*/ 	.string	"Build cuda_12.9.r12.9/compiler.36037853_0"
        /*0030*/ 	.string	"-v  -suppress-debug-info  -lineinfo  -arch sm_100a "



//--------------------- .note.nv.cuver            --------------------------
	.section	.note.nv.cuver,"",@"SHT_NOTE"
	.sectionflags	@"SHF_NOTE_NV_CUVER"
        /*0018*/ 	.short	0x0001
        /*001a*/ 	.short	0x0064
        /*001c*/ 	.short	0x0001
        /*001e*/ 	.short	0x0000
        /*0020*/ 	.short	0x0001
        /*0022*/ 	.short	0x0000


//--------------------- .nv.info                  --------------------------
	.section	.nv.info,"",@"SHT_CUDA_INFO"
	.align	4


	//----- nvinfo : EIATTR_REGCOUNT
	.align		4
        /*0000*/ 	.byte	0x04, 0x2f
        /*0002*/ 	.short	(.L_5 - .L_4)
	.align		4
.L_4:
        /*0004*/ 	.word	index@(attn_fwd)
        /*0008*/ 	.word	0x0000003a


	//----- nvinfo : EIATTR_FRAME_SIZE
	.align		4
.L_5:
        /*000c*/ 	.byte	0x04, 0x11
        /*000e*/ 	.short	(.L_7 - .L_6)
	.align		4
.L_6:
        /*0010*/ 	.word	index@($__internal_2_$__cuda_sm10x_tcgen05_guardrail_trap_unallocated_columns_being_dealloced)
        /*0014*/ 	.word	0x00000000


	//----- nvinfo : EIATTR_FRAME_SIZE
	.align		4
.L_7:
        /*0018*/ 	.byte	0x04, 0x11
        /*001a*/ 	.short	(.L_9 - .L_8)
	.align		4
.L_8:
        /*001c*/ 	.word	index@($__internal_1_$__cuda_sm10x_tcgen05_guardrail_trap_phase_invalid_during_alloc)
        /*0020*/ 	.word	0x00000000


	//----- nvinfo : EIATTR_FRAME_SIZE
	.align		4
.L_9:
        /*0024*/ 	.byte	0x04, 0x11
        /*0026*/ 	.short	(.L_11 - .L_10)
	.align		4
.L_10:
        /*0028*/ 	.word	index@($__internal_0_$__cuda_sm10x_tcgen05_guardrail_trap_col_being_dealloced_not_returned_by_alloc)
        /*002c*/ 	.word	0x00000000


	//----- nvinfo : EIATTR_FRAME_SIZE
	.align		4
.L_11:
        /*0030*/ 	.byte	0x04, 0x11
        /*0032*/ 	.short	(.L_13 - .L_12)
	.align		4
.L_12:
        /*0034*/ 	.word	index@(attn_fwd)
        /*0038*/ 	.word	0x00000000


	//----- nvinfo : EIATTR_MIN_STACK_SIZE
	.align		4
.L_13:
        /*003c*/ 	.byte	0x04, 0x12
        /*003e*/ 	.short	(.L_15 - .L_14)
	.align		4
.L_14:
        /*0040*/ 	.word	index@(attn_fwd)
        /*0044*/ 	.word	0x00000000
.L_15:


//--------------------- .nv.info.attn_fwd         --------------------------
	.section	.nv.info.attn_fwd,"",@"SHT_CUDA_INFO"
	.sectionflags	@""
	.align	4


	//----- nvinfo : EIATTR_CUDA_API_VERSION
	.align		4
        /*0000*/ 	.byte	0x04, 0x37
        /*0002*/ 	.short	(.L_17 - .L_16)
.L_16:
        /*0004*/ 	.word	0x00000081


	//----- nvinfo : EIATTR_KPARAM_INFO
	.align		4
.L_17:
        /*0008*/ 	.byte	0x04, 0x17
        /*000a*/ 	.short	(.L_19 - .L_18)
.L_18:
        /*000c*/ 	.word	0x00000000
        /*0010*/ 	.short	0x0019
        /*0012*/ 	.short	0x0080
        /*0014*/ 	.byte	0x00, 0xf4, 0x21, 0x00


	//----- nvinfo : EIATTR_KPARAM_INFO
	.align		4
.L_19:
        /*0018*/ 	.byte	0x04, 0x17
        /*001a*/ 	.short	(.L_21 - .L_20)
.L_20:
        /*001c*/ 	.word	0x00000000
        /*0020*/ 	.short	0x0018
        /*0022*/ 	.short	0x0078
        /*0024*/ 	.byte	0x00, 0xf4, 0x21, 0x00


	//----- nvinfo : EIATTR_KPARAM_INFO
	.align		4
.L_21:
        /*0028*/ 	.byte	0x04, 0x17
        /*002a*/ 	.short	(.L_23 - .L_22)
.L_22:
        /*002c*/ 	.word	0x00000000
        /*0030*/ 	.short	0x0017
        /*0032*/ 	.short	0x0070
        /*0034*/ 	.byte	0x00, 0xf0, 0x11, 0x00


	//----- nvinfo : EIATTR_KPARAM_INFO
	.align		4
.L_23:
        /*0038*/ 	.byte	0x04, 0x17
        /*003a*/ 	.short	(.L_25 - .L_24)
.L_24:
        /*003c*/ 	.word	0x00000000
        /*0040*/ 	.short	0x0016
        /*0042*/ 	.short	0x006c
        /*0044*/ 	.byte	0x00, 0xf0, 0x11, 0x00


	//----- nvinfo : EIATTR_KPARAM_INFO
	.align		4
.L_25:
        /*0048*/ 	.byte	0x04, 0x17
        /*004a*/ 	.short	(.L_27 - .L_26)
.L_26:
        /*004c*/ 	.word	0x00000000
        /*0050*/ 	.short	0x0015
        /*0052*/ 	.short	0x0068
        /*0054*/ 	.byte	0x00, 0xf0, 0x11, 0x00


	//----- nvinfo : EIATTR_KPARAM_INFO
	.align		4
.L_27:
        /*0058*/ 	.byte	0x04, 0x17
        /*005a*/ 	.short	(.L_29 - .L_28)
.L_28:
        /*005c*/ 	.word	0x00000000
        /*0060*/ 	.short	0x0014
        /*0062*/ 	.short	0x0064
        /*0064*/ 	.byte	0x00, 0xf0, 0x11, 0x00


	//----- nvinfo : EIATTR_KPARAM_INFO
	.align		4
.L_29:
        /*0068*/ 	.byte	0x04, 0x17
        /*006a*/ 	.short	(.L_31 - .L_30)
.L_30:
        /*006c*/ 	.word	0x00000000
        /*0070*/ 	.short	0x0013
        /*0072*/ 	.short	0x0060
        /*0074*/ 	.byte	0x00, 0xf0, 0x11, 0x00


	//----- nvinfo : EIATTR_KPARAM_INFO
	.align		4
.L_31:
        /*0078*/ 	.byte	0x04, 0x17
        /*007a*/ 	.short	(.L_33 - .L_32)
.L_32:
        /*007c*/ 	.word	0x00000000
        /*0080*/ 	.short	0x0012
        /*0082*/ 	.short	0x005c
        /*0084*/ 	.byte	0x00, 0xf0, 0x11, 0x00


	//----- nvinfo : EIATTR_KPARAM_INFO
	.align		4
.L_33:
        /*0088*/ 	.byte	0x04, 0x17
        /*008a*/ 	.short	(.L_35 - .L_34)
.L_34:
        /*008c*/ 	.word	0x00000000
        /*0090*/ 	.short	0x0011
        /*0092*/ 	.short	0x0058
        /*0094*/ 	.byte	0x00, 0xf0, 0x11, 0x00


	//----- nvinfo : EIATTR_KPARAM_INFO
	.align		4
.L_35:
        /*0098*/ 	.byte	0x04, 0x17
        /*009a*/ 	.short	(.L_37 - .L_36)
.L_36:
        /*009c*/ 	.word	0x00000000
        /*00a0*/ 	.short	0x0010
        /*00a2*/ 	.short	0x0054
        /*00a4*/ 	.byte	0x00, 0xf0, 0x11, 0x00


	//----- nvinfo : EIATTR_KPARAM_INFO
	.align		4
.L_37:
        /*00a8*/ 	.byte	0x04, 0x17
        /*00aa*/ 	.short	(.L_39 - .L_38)
.L_38:
        /*00ac*/ 	.word	0x00000000
        /*00b0*/ 	.short	0x000f
        /*00b2*/ 	.short	0x0050
        /*00b4*/ 	.byte	0x00, 0xf0, 0x11, 0x00


	//----- nvinfo : EIATTR_KPARAM_INFO
	.align		4
.L_39:
        /*00b8*/ 	.byte	0x04, 0x17
        /*00ba*/ 	.short	(.L_41 - .L_40)
.L_40:
        /*00bc*/ 	.word	0x00000000
        /*00c0*/ 	.short	0x000e
        /*00c2*/ 	.short	0x004c
        /*00c4*/ 	.byte	0x00, 0xf0, 0x11, 0x00


	//----- nvinfo : EIATTR_KPARAM_INFO
	.align		4
.L_41:
        /*00c8*/ 	.byte	0x04, 0x17
        /*00ca*/ 	.short	(.L_43 - .L_42)
.L_42:
        /*00cc*/ 	.word	0x00000000
        /*00d0*/ 	.short	0x000d
        /*00d2*/ 	.short	0x0048
        /*00d4*/ 	.byte	0x00, 0xf0, 0x11, 0x00


	//----- nvinfo : EIATTR_KPARAM_INFO
	.align		4
.L_43:
        /*00d8*/ 	.byte	0x04, 0x17
        /*00da*/ 	.short	(.L_45 - .L_44)
.L_44:
        /*00dc*/ 	.word	0x00000000
        /*00e0*/ 	.short	0x000c
        /*00e2*/ 	.short	0x0044
        /*00e4*/ 	.byte	0x00, 0xf0, 0x11, 0x00


	//----- nvinfo : EIATTR_KPARAM_INFO
	.align		4
.L_45:
        /*00e8*/ 	.byte	0x04, 0x17
        /*00ea*/ 	.short	(.L_47 - .L_46)
.L_46:
        /*00ec*/ 	.word	0x00000000
        /*00f0*/ 	.short	0x000b
        /*00f2*/ 	.short	0x0040
        /*00f4*/ 	.byte	0x00, 0xf0, 0x11, 0x00


	//----- nvinfo : EIATTR_KPARAM_INFO
	.align		4
.L_47:
        /*00f8*/ 	.byte	0x04, 0x17
        /*00fa*/ 	.short	(.L_49 - .L_48)
.L_48:
        /*00fc*/ 	.word	0x00000000
        /*0100*/ 	.short	0x000a
        /*0102*/ 	.short	0x003c
        /*0104*/ 	.byte	0x00, 0xf0, 0x11, 0x00


	//----- nvinfo : EIATTR_KPARAM_INFO
	.align		4
.L_49:
        /*0108*/ 	.byte	0x04, 0x17
        /*010a*/ 	.short	(.L_51 - .L_50)
.L_50:
        /*010c*/ 	.word	0x00000000
        /*0110*/ 	.short	0x0009
        /*0112*/ 	.short	0x0038
        /*0114*/ 	.byte	0x00, 0xf0, 0x11, 0x00


	//----- nvinfo : EIATTR_KPARAM_INFO
	.align		4
.L_51:
        /*0118*/ 	.byte	0x04, 0x17
        /*011a*/ 	.short	(.L_53 - .L_52)
.L_52:
        /*011c*/ 	.word	0x00000000
        /*0120*/ 	.short	0x0008
        /*0122*/ 	.short	0x0034
        /*0124*/ 	.byte	0x00, 0xf0, 0x11, 0x00


	//----- nvinfo : EIATTR_KPARAM_INFO
	.align		4
.L_53:
        /*0128*/ 	.byte	0x04, 0x17
        /*012a*/ 	.short	(.L_55 - .L_54)
.L_54:
        /*012c*/ 	.word	0x00000000
        /*0130*/ 	.short	0x0007
        /*0132*/ 	.short	0x0030
        /*0134*/ 	.byte	0x00, 0xf0, 0x11, 0x00


	//----- nvinfo : EIATTR_KPARAM_INFO
	.align		4
.L_55:
        /*0138*/ 	.byte	0x04, 0x17
        /*013a*/ 	.short	(.L_57 - .L_56)
.L_56:
        /*013c*/ 	.word	0x00000000
        /*0140*/ 	.short	0x0006
        /*0142*/ 	.short	0x002c
        /*0144*/ 	.byte	0x00, 0xf0, 0x11, 0x00


	//----- nvinfo : EIATTR_KPARAM_INFO
	.align		4
.L_57:
        /*0148*/ 	.byte	0x04, 0x17
        /*014a*/ 	.short	(.L_59 - .L_58)
.L_58:
        /*014c*/ 	.word	0x00000000
        /*0150*/ 	.short	0x0005
        /*0152*/ 	.short	0x0028
        /*0154*/ 	.byte	0x00, 0xf0, 0x11, 0x00


	//----- nvinfo : EIATTR_KPARAM_INFO
	.align		4
.L_59:
        /*0158*/ 	.byte	0x04, 0x17
        /*015a*/ 	.short	(.L_61 - .L_60)
.L_60:
        /*015c*/ 	.word	0x00000000
        /*0160*/ 	.short	0x0004
        /*0162*/ 	.short	0x0020
        /*0164*/ 	.byte	0x00, 0xf4, 0x21, 0x00


	//----- nvinfo : EIATTR_KPARAM_INFO
	.align		4
.L_61:
        /*0168*/ 	.byte	0x04, 0x17
        /*016a*/ 	.short	(.L_63 - .L_62)
.L_62:
        /*016c*/ 	.word	0x00000000
        /*0170*/ 	.short	0x0003
        /*0172*/ 	.short	0x0018
        /*0174*/ 	.byte	0x00, 0xf4, 0x21, 0x00


	//----- nvinfo : EIATTR_KPARAM_INFO
	.align		4
.L_63:
        /*0178*/ 	.byte	0x04, 0x17
        /*017a*/ 	.short	(.L_65 - .L_64)
.L_64:
        /*017c*/ 	.word	0x00000000
        /*0180*/ 	.short	0x0002
        /*0182*/ 	.short	0x0010
        /*0184*/ 	.byte	0x00, 0xf4, 0x21, 0x00


	//----- nvinfo : EIATTR_KPARAM_INFO
	.align		4
.L_65:
        /*0188*/ 	.byte	0x04, 0x17
        /*018a*/ 	.short	(.L_67 - .L_66)
.L_66:
        /*018c*/ 	.word	0x00000000
        /*0190*/ 	.short	0x0001
        /*0192*/ 	.short	0x0008
        /*0194*/ 	.byte	0x00, 0xf4, 0x21, 0x00


	//----- nvinfo : EIATTR_KPARAM_INFO
	.align		4
.L_67:
        /*0198*/ 	.byte	0x04, 0x17
        /*019a*/ 	.short	(.L_69 - .L_68)
.L_68:
        /*019c*/ 	.word	0x00000000
        /*01a0*/ 	.short	0x0000
        /*01a2*/ 	.short	0x0000
        /*01a4*/ 	.byte	0x00, 0xf4, 0x21, 0x00


	//----- nvinfo : EIATTR_AT_ENTRY_FRAGMENTS
	.align		4
.L_69:
        /*01a8*/ 	.byte	0x04, 0x4f
        /*01aa*/ 	.short	(.L_71 - .L_70)


	//   ....[0]....
.L_70:
        /*01ac*/ 	.word	0x00000004


	//----- nvinfo : EIATTR_RESERVED_SMEM_USED
	.align		4
.L_71:
        /*01b0*/ 	.byte	0x01, 0x41
	.zero		2


	//----- nvinfo : EIATTR_SPARSE_MMA_MASK
	.align		4
        /*01b4*/ 	.byte	0x03, 0x50
        /*01b6*/ 	.short	0x0000


	//----- nvinfo : EIATTR_TCGEN05_1CTA_USED
	.align		4
        /*01b8*/ 	.byte	0x01, 0x51
	.zero		2


	//----- nvinfo : EIATTR_MAXREG_COUNT
	.align		4
        /*01bc*/ 	.byte	0x03, 0x1b
        /*01be*/ 	.short	0x00ff


	//----- nvinfo : EIATTR_NUM_BARRIERS
	.align		4
        /*01c0*/ 	.byte	0x02, 0x4c
        /*01c2*/ 	.byte	0x01
	.zero		1


	//----- nvinfo : EIATTR_INT_WARP_WIDE_INSTR_OFFSETS
	.align		4
        /*01c4*/ 	.byte	0x04, 0x31
        /*01c6*/ 	.short	(.L_73 - .L_72)


	//   ....[0]....
.L_72:
        /*01c8*/ 	.word	0x00000bd0


	//   ....[1]....
        /*01cc*/ 	.word	0x00000be0


	//   ....[2]....
        /*01d0*/ 	.word	0x00000e10


	//   ....[3]....
        /*01d4*/ 	.word	0x00000f20


	//   ....[4]....
        /*01d8*/ 	.word	0x00001fa0


	//   ....[5]....
        /*01dc*/ 	.word	0x00003fd0


	//   ....[6]....
        /*01e0*/ 	.word	0x00004020


	//----- nvinfo : EIATTR_COOP_GROUP_MASK_REGIDS
	.align		4
.L_73:
        /*01e4*/ 	.byte	0x04, 0x29
        /*01e6*/ 	.short	(.L_75 - .L_74)


	//   ....[0]....
.L_74:
        /*01e8*/ 	.word	0xffffffff


	//   ....[1]....
        /*01ec*/ 	.word	0xffffffff


	//   ....[2]....
        /*01f0*/ 	.word	0xffffffff


	//   ....[3]....
        /*01f4*/ 	.word	0xffffffff


	//----- nvinfo : EIATTR_COOP_GROUP_INSTR_OFFSETS
	.align		4
.L_75:
        /*01f8*/ 	.byte	0x04, 0x28
        /*01fa*/ 	.short	(.L_77 - .L_76)


	//   ....[0]....
.L_76:
        /*01fc*/ 	.word	0x00000050


	//   ....[1]....
        /*0200*/ 	.word	0x00000310


	//   ....[2]....
        /*0204*/ 	.word	0x00003e60


	//   ....[3]....
        /*0208*/ 	.word	0x000040d0


	//----- nvinfo : EIATTR_VRC_CTA_INIT_COUNT
	.align		4
.L_77:
        /*020c*/ 	.byte	0x02, 0x4a
        /*020e*/ 	.byte	0x80
	.zero		1


	//----- nvinfo : EIATTR_MBARRIER_INSTR_OFFSETS
	.align		4
        /*0210*/ 	.byte	0x04, 0x39
        /*0212*/ 	.short	(.L_79 - .L_78)


	//   ....[0]....
.L_78:
        /*0214*/ 	.word	0x00000d70
        /*0218*/ 	.word	0x000000ff
        /*021c*/ 	.word	0x00002600
        /*0220*/ 	.short	0x0100
        /*0222*/ 	.byte	0x09
	.zero		1


	//   ....[1]....
        /*0224*/ 	.word	0x00000ee0
        /*0228*/ 	.word	0x000000ff
        /*022c*/ 	.word	0x00002608
        /*0230*/ 	.short	0x0100
        /*0232*/ 	.byte	0x09
	.zero		1


	//   ....[2]....
        /*0234*/ 	.word	0x00000fa0
        /*0238*/ 	.word	0x000000ff
        /*023c*/ 	.word	0x00002200
        /*0240*/ 	.short	0x0100
        /*0242*/ 	.byte	0x09
	.zero		1


	//   ....[3]....
        /*0244*/ 	.word	0x00001150
        /*0248*/ 	.word	0x000000ff
        /*024c*/ 	.word	0x00002200
        /*0250*/ 	.short	0x010a
        /*0252*/ 	.byte	0x09
	.zero		1


	//   ....[4]....
        /*0254*/ 	.word	0x000011a0
        /*0258*/ 	.word	0x000000ff
        /*025c*/ 	.word	0x00002200
        /*0260*/ 	.short	0x0108
        /*0262*/ 	.byte	0x09
	.zero		1


	//   ....[5]....
        /*0264*/ 	.word	0x00002020
        /*0268*/ 	.word	0x000000ff
        /*026c*/ 	.word	0x00002610
        /*0270*/ 	.short	0x0100
        /*0272*/ 	.byte	0x09
	.zero		1


	//   ....[6]....
        /*0274*/ 	.word	0x00002120
        /*0278*/ 	.word	0x000000ff
        /*027c*/ 	.word	0x00002610
        /*0280*/ 	.short	0x010a
        /*0282*/ 	.byte	0x09
	.zero		1


	//   ....[7]....
        /*0284*/ 	.word	0x00002190
        /*0288*/ 	.word	0x000000ff
        /*028c*/ 	.word	0x00002610
        /*0290*/ 	.short	0x0108
        /*0292*/ 	.byte	0x09
	.zero		1


	//   ....[8]....
        /*0294*/ 	.word	0x000021b0
        /*0298*/ 	.word	0x000000ff
        /*029c*/ 	.word	0x00000000
        /*02a0*/ 	.short	0x010a
        /*02a2*/ 	.byte	0x1e
	.zero		1


	//   ....[9]....
        /*02a4*/ 	.word	0x000031e0
        /*02a8*/ 	.word	0x000000ff
        /*02ac*/ 	.word	0x00000000
        /*02b0*/ 	.short	0x010a
        /*02b2*/ 	.byte	0x1e
	.zero		1


	//   ....[10]....
        /*02b4*/ 	.word	0x00003300
        /*02b8*/ 	.word	0x000000ff
        /*02bc*/ 	.word	0x00002600
        /*02c0*/ 	.short	0x0108
        /*02c2*/ 	.byte	0x09
	.zero		1


	//   ....[11]....
        /*02c4*/ 	.word	0x00003390
        /*02c8*/ 	.word	0x000000ff
        /*02cc*/ 	.word	0x00002608
        /*02d0*/ 	.short	0x0108
        /*02d2*/ 	.byte	0x09
	.zero		1


	//   ....[12]....
        /*02d4*/ 	.word	0x000040f0
        /*02d8*/ 	.word	0x000000ff
        /*02dc*/ 	.word	0x00002200
        /*02e0*/ 	.short	0x010a
        /*02e2*/ 	.byte	0x09
	.zero		1


	//   ....[13]....
        /*02e4*/ 	.word	0x00004120
        /*02e8*/ 	.word	0x000000ff
        /*02ec*/ 	.word	0x00002610
        /*02f0*/ 	.short	0x010a
        /*02f2*/ 	.byte	0x09
	.zero		1


	//   ....[14]....
        /*02f4*/ 	.word	0x00004150
        /*02f8*/ 	.word	0x000000ff
        /*02fc*/ 	.word	0x00000000
        /*0300*/ 	.short	0x010a
        /*0302*/ 	.byte	0x1e
	.zero		1


	//   ....[15]....
        /*0304*/ 	.word	0x00004180
        /*0308*/ 	.word	0x000000ff
        /*030c*/ 	.word	0x00000000
        /*0310*/ 	.short	0x010a
        /*0312*/ 	.byte	0x1e
	.zero		1


	//----- nvinfo : EIATTR_NUM_MBARRIERS
	.align		4
.L_79:
        /*0314*/ 	.byte	0x03, 0x38
        /*0316*/ 	.short	0xffff


	//----- nvinfo : EIATTR_EXIT_INSTR_OFFSETS
	.align		4
        /*0318*/ 	.byte	0x04, 0x1c
        /*031a*/ 	.short	(.L_81 - .L_80)


	//   ....[0]....
.L_80:
        /*031c*/ 	.word	0x000040e0


	//----- nvinfo : EIATTR_REQNTID
	.align		4
.L_81:
        /*0320*/ 	.byte	0x04, 0x10
        /*0322*/ 	.short	(.L_83 - .L_82)
.L_82:
        /*0324*/ 	.word	0x00000100
        /*0328*/ 	.word	0x00000001
        /*032c*/ 	.word	0x00000001


	//----- nvinfo : EIATTR_CRS_STACK_SIZE
	.align		4
.L_83:
        /*0330*/ 	.byte	0x04, 0x1e
        /*0332*/ 	.short	(.L_85 - .L_84)
.L_84:
        /*0334*/ 	.word	0x00000000


	//----- nvinfo : EIATTR_CBANK_PARAM_SIZE
	.align		4
.L_85:
        /*0338*/ 	.byte	0x03, 0x19
        /*033a*/ 	.short	0x0088


	//----- nvinfo : EIATTR_PARAM_CBANK
	.align		4
        /*033c*/ 	.byte	0x04, 0x0a
        /*033e*/ 	.short	(.L_87 - .L_86)
	.align		4
.L_86:
        /*0340*/ 	.word	index@(.nv.constant0.attn_fwd)
        /*0344*/ 	.short	0x0380
        /*0346*/ 	.short	0x0088


	//----- nvinfo : EIATTR_SW_WAR
	.align		4
.L_87:
        /*0348*/ 	.byte	0x04, 0x36
        /*034a*/ 	.short	(.L_89 - .L_88)
.L_88:
        /*034c*/ 	.word	0x00000008
.L_89:


//--------------------- .nv.compat                --------------------------
	.section	.nv.compat,"",@"SHT_CUDA_COMPAT_INFO"
	.align	4
        /*0000*/ 	.byte	0x02, 0x02, 0x02, 0x00, 0x02, 0x05, 0x05, 0x00, 0x02, 0x03, 0x00, 0x00, 0x02, 0x06, 0x01, 0x00


//--------------------- .nv.callgraph             --------------------------
	.section	.nv.callgraph,"",@"SHT_CUDA_CALLGRAPH"
	.align	4
	.sectionentsize	8
	.align		4
        /*0000*/ 	.word	0x00000000
	.align		4
        /*0004*/ 	.word	0xffffffff
	.align		4
        /*0008*/ 	.word	0x00000000
	.align		4
        /*000c*/ 	.word	0xfffffffe
	.align		4
        /*0010*/ 	.word	0x00000000
	.align		4
        /*0014*/ 	.word	0xfffffffd
	.align		4
        /*0018*/ 	.word	0x00000000
	.align		4
        /*001c*/ 	.word	0xfffffffc


//--------------------- .nv.constant4             --------------------------
	.section	.nv.constant4,"a",@progbits
	.align	8
	.align		8
.nv.constant4:
        /*0000*/ 	.dword	_$_str


//--------------------- .text.attn_fwd            --------------------------
	.section	.text.attn_fwd,"ax",@progbits
	.align	128
        .global         attn_fwd
        .type           attn_fwd,@function
        .size           attn_fwd,(.L_x_31 - attn_fwd)
        .other          attn_fwd,@"STO_CUDA_ENTRY STV_DEFAULT"
attn_fwd:
.text.attn_fwd:
[----:B------:R-:W0:Y:S01]  /*0000*/  LDC R1, c[0x0][0x37c] ;  /* 0x0000df00ff017b82 */ /* 0x000e220000000800 */
[----:B------:R-:W1:Y:S02]  /*0010*/  S2R R32, SR_TID.X ;  /* 0x0000000000207919 */ /* 0x000e640000002100 */
[----:B-1----:R-:W-:-:S13]  /*0020*/  ISETP.GE.U32.AND P5, PT, R32, 0x20, PT ;  /* 0x000000202000780c */ /* 0x002fda0003fa6070 */
[----:B------:R-:W-:Y:S05]  /*0030*/  @P5 BRA `(.L_x_0) ;  /* 0x0000000000b85947 */ /* 0x000fea0003800000 */
[----:B------:R-:W1:Y:S01]  /*0040*/  S2UR UR6, SR_CgaCtaId ;  /* 0x00000000000679c3 */ /* 0x000e620000008800 */
[----:B------:R-:W-:Y:S01]  /*0050*/  NOP ;  /* 0x0000000000007918 */ /* 0x000fe20000000000 */
[----:B------:R-:W-:Y:S02]  /*0060*/  UMOV UR4, 0x40 ;  /* 0x0000004000047882 */ /* 0x000fe40000000000 */
[----:B-1----:R-:W-:-:S09]  /*0070*/  ULEA UR4, UR6, UR4, 0x18 ;  /* 0x0000000406047291 */ /* 0x002fd2000f8ec0ff */
[----:B------:R-:W1:Y:S01]  /*0080*/  LDS.U8 R0, [UR4] ;  /* 0x00000004ff007984 */ /* 0x000e620008000000 */
[----:B------:R-:W-:Y:S02]  /*0090*/  UMOV UR4, 0x400 ;  /* 0x0000040000047882 */ /* 0x000fe40000000000 */
[----:B------:R-:W-:Y:S01]  /*00a0*/  ULEA UR4, UR6, UR4, 0x18 ;  /* 0x0000000406047291 */ /* 0x000fe2000f8ec0ff */
[----:B-1----:R-:W-:-:S13]  /*00b0*/  ISETP.NE.AND P0, PT, R0, RZ, PT ;  /* 0x000000ff0000720c */ /* 0x002fda0003f05270 */
[----:B------:R-:W-:Y:S05]  /*00c0*/  @P0 BRA `(.L_x_1) ;  /* 0x00000000007c0947 */ /* 0x000fea0003800000 */
[----:B------:R-:W-:-:S13]  /*00d0*/  ELECT P0, URZ, PT ;  /* 0x0000000000ff782f */ /* 0x000fda0003800000 */
[----:B------:R-:W-:Y:S05]  /*00e0*/  @!P0 BRA `(.L_x_2) ;  /* 0x0000000000848947 */ /* 0x000fea0003800000 */
[----:B------:R-:W-:Y:S01]  /*00f0*/  UMOV UR5, 0x4 ;  /* 0x0000000400057882 */ /* 0x000fe20000000000 */
[----:B------:R-:W-:Y:S02]  /*0100*/  IMAD.MOV.U32 R4, RZ, RZ, 0x1 ;  /* 0x00000001ff047424 */ /* 0x000fe400078e00ff */
[----:B------:R-:W-:Y:S02]  /*0110*/  IMAD.MOV.U32 R5, RZ, RZ, 0xf ;  /* 0x0000000fff057424 */ /* 0x000fe400078e00ff */
[----:B------:R-:W-:Y:S04]  /*0120*/  DEPBAR.LE SB1, 0x36 ;  /* 0x00009d800000791a */ /* 0x000fe80000000000 */
[----:B------:R-:W1:Y:S02]  /*0130*/  UTCATOMSWS.FIND_AND_SET.ALIGN UP0, UR5, UR5 ;  /* 0x00000005000575e3 */ /* 0x000e640008000800 */
[----:B-1----:R-:W-:-:S04]  /*0140*/  PLOP3.LUT P0, PT, PT, PT, UP0, 0x80, 0x8 ;  /* 0x000000000008781c */ /* 0x002fc80003f0f008 */
[----:B------:R-:W-:-:S04]  /*0150*/  SEL R0, RZ, 0xffffffff, !P0 ;  /* 0xffffffffff007807 */ /* 0x000fc80004000000 */
[----:B------:R-:W-:Y:S02]  /*0160*/  ISETP.NE.AND P0, PT, R0, RZ, PT ;  /* 0x000000ff0000720c */ /* 0x000fe40003f05270 */
[----:B------:R-:W-:-:S11]  /*0170*/  MOV R0, UR5 ;  /* 0x0000000500007c02 */ /* 0x000fd60008000f00 */
[----:B------:R-:W-:Y:S05]  /*0180*/  @P0 BRA `(.L_x_3) ;  /* 0x0000000000240947 */ /* 0x000fea0003800000 */
.L_x_4:
[----:B------:R-:W-:Y:S05]  /*0190*/  NANOSLEEP 0x64 ;  /* 0x000000640000795d */ /* 0x000fea0003800000 */
[----:B------:R-:W-:-:S05]  /*01a0*/  UMOV UR5, 0x4 ;  /* 0x0000000400057882 */ /* 0x000fca0000000000 */
[----:B------:R-:W-:Y:S04]  /*01b0*/  DEPBAR.LE SB1, 0x36 ;  /* 0x00009d800000791a */ /* 0x000fe80000000000 */
[----:B------:R-:W1:Y:S02]  /*01c0*/  UTCATOMSWS.FIND_AND_SET.ALIGN UP0, UR5, UR5 ;  /* 0x00000005000575e3 */ /* 0x000e640008000800 */
[----:B-1----:R-:W-:-:S04]  /*01d0*/  PLOP3.LUT P0, PT, PT, PT, UP0, 0x80, 0x8 ;  /* 0x000000000008781c */ /* 0x002fc80003f0f008 */
[----:B------:R-:W-:-:S04]  /*01e0*/  SEL R0, RZ, 0xffffffff, !P0 ;  /* 0xffffffffff007807 */ /* 0x000fc80004000000 */
[----:B------:R-:W-:Y:S01]  /*01f0*/  ISETP.NE.AND P0, PT, R0, RZ, PT ;  /* 0x000000ff0000720c */ /* 0x000fe20003f05270 */
[----:B------:R-:W-:-:S12]  /*0200*/  IMAD.U32 R0, RZ, RZ, UR5 ;  /* 0x00000005ff007e24 */ /* 0x000fd8000f8e00ff */
[----:B------:R-:W-:Y:S05]  /*0210*/  @!P0 BRA `(.L_x_4) ;  /* 0xfffffffc00dc8947 */ /* 0x000fea000383ffff */
.L_x_3:
[C---:B------:R-:W-:Y:S01]  /*0220*/  VIADD R3, R0.reuse, 0x10 ;  /* 0x0000001000037836 */ /* 0x040fe20000000000 */
[----:B------:R-:W-:Y:S01]  /*0230*/  UMOV UR5, 0x50 ;  /* 0x0000005000057882 */ /* 0x000fe20000000000 */
[----:B------:R-:W-:Y:S01]  /*0240*/  SHF.L.U32 R2, R5, R0, RZ ;  /* 0x0000000005027219 */ /* 0x000fe200000006ff */
[----:B------:R-:W-:Y:S01]  /*0250*/  ULEA UR5, UR6, UR5, 0x18 ;  /* 0x0000000506057291 */ /* 0x000fe2000f8ec0ff */
[----:B------:R-:W-:Y:S02]  /*0260*/  SHF.L.U32 R0, R0, 0x5, RZ ;  /* 0x0000000500007819 */ /* 0x000fe400000006ff */
[----:B------:R-:W-:-:S04]  /*0270*/  SHF.L.U32 R3, R4, R3, RZ ;  /* 0x0000000304037219 */ /* 0x000fc800000006ff */
[----:B------:R-:W-:-:S05]  /*0280*/  LOP3.LUT R2, R3, R2, RZ, 0xfc, !PT ;  /* 0x0000000203027212 */ /* 0x000fca00078efcff */
[----:B------:R1:W-:Y:S04]  /*0290*/  ATOMS.OR RZ, [UR5], R2 ;  /* 0x00000002ffff798c */ /* 0x0003e8000b000005 */
[----:B------:R1:W-:Y:S01]  /*02a0*/  STS [UR4], R0 ;  /* 0x00000000ff007988 */ /* 0x0003e20008000804 */
[----:B------:R-:W-:Y:S05]  /*02b0*/  BRA `(.L_x_2) ;  /* 0x0000000000107947 */ /* 0x000fea0003800000 */
.L_x_1:
[----:B------:R-:W-:Y:S01]  /*02c0*/  IMAD.MOV.U32 R0, RZ, RZ, -0x1 ;  /* 0xffffffffff007424 */ /* 0x000fe200078e00ff */
[----:B------:R-:W-:-:S04]  /*02d0*/  MOV R2, 0x300 ;  /* 0x0000030000027802 */ /* 0x000fc80000000f00 */
[----:B------:R1:W-:Y:S03]  /*02e0*/  STS [UR4], R0 ;  /* 0x00000000ff007988 */ /* 0x0003e60008000804 */
[----:B01----:R-:W-:Y:S05]  /*02f0*/  CALL.REL.NOINC `($__internal_1_$__cuda_sm10x_tcgen05_guardrail_trap_phase_invalid_during_alloc) ;  /* 0x0000003c00b87944 */ /* 0x003fea0003c00000 */
.L_x_2:
[----:B------:R-:W-:Y:S05]  /*0300*/  WARPSYNC.ALL ;  /* 0x0000000000007948 */ /* 0x000fea0003800000 */
[----:B------:R-:W-:Y:S01]  /*0310*/  NOP ;  /* 0x0000000000007918 */ /* 0x000fe20000000000 */
.L_x_0:
[----:B------:R-:W2:Y:S01]  /*0320*/  S2R R33, SR_CTAID.X ;  /* 0x0000000000217919 */ /* 0x000ea20000002500 */
[----:B------:R-:W3:Y:S01]  /*0330*/  S2UR UR11, SR_CgaCtaId ;  /* 0x00000000000b79c3 */ /* 0x000ee20000008800 */
[----:B------:R-:W4:Y:S01]  /*0340*/  LDCU.64 UR4, c[0x0][0x3b0] ;  /* 0x00007600ff0477ac */ /* 0x000f220008000a00 */
[----:B------:R-:W-:Y:S01]  /*0350*/  UMOV UR9, 0x400 ;  /* 0x0000040000097882 */ /* 0x000fe20000000000 */
[----:B------:R-:W1:Y:S05]  /*0360*/  LDCU.64 UR28, c[0x0][0x358] ;  /* 0x00006b00ff1c77ac */ /* 0x000e6a0008000a00 */
[----:B------:R-:W4:Y:S08]  /*0370*/  S2UR UR8, SR_CTAID.Y ;  /* 0x00000000000879c3 */ /* 0x000f300000002600 */
[----:B------:R-:W0:Y:S08]  /*0380*/  LDC.64 R4, c[0x0][0x380] ;  /* 0x0000e000ff047b82 */ /* 0x000e300000000a00 */
[----:B------:R-:W1:Y:S01]  /*0390*/  LDC R25, c[0x0][0x3b8] ;  /* 0x0000ee00ff197b82 */ /* 0x000e620000000800 */
[----:B---3--:R-:W-:-:S07]  /*03a0*/  ULEA UR9, UR11, UR9, 0x18 ;  /* 0x000000090b097291 */ /* 0x008fce000f8ec0ff */
[----:B------:R-:W-:Y:S01]  /*03b0*/  BAR.SYNC.DEFER_BLOCKING 0x0 ;  /* 0x0000000000007b1d */ /* 0x000fe20000010000 */
[----:B-12---:R-:W-:Y:S01]  /*03c0*/  PRMT R0, R32, 0x6540, R33 ;  /* 0x0000654020007816 */ /* 0x006fe20000000021 */
[----:B----4-:R-:W-:-:S04]  /*03d0*/  UIMAD UR4, UR8, UR4, URZ ;  /* 0x00000004080472a4 */ /* 0x010fc8000f8e02ff */
[----:B------:R-:W-:Y:S01]  /*03e0*/  IMAD R2, R0, UR5, RZ ;  /* 0x0000000500027c24 */ /* 0x000fe2000f8e02ff */
[----:B------:R-:W-:Y:S02]  /*03f0*/  USHF.L.U32 UR6, UR4, 0x1, URZ ;  /* 0x0000000104067899 */ /* 0x000fe400080006ff */
[----:B------:R-:W-:Y:S02]  /*0400*/  UIMAD.WIDE UR4, UR4, 0x2, URZ ;  /* 0x00000002040478a5 */ /* 0x000fe4000f8e02ff */
[C---:B------:R-:W-:Y:S01]  /*0410*/  SHF.L.U32 R31, R2.reuse, 0x1, RZ ;  /* 0x00000001021f7819 */ /* 0x040fe200000006ff */
[----:B------:R-:W-:-:S03]  /*0420*/  IMAD.HI R2, R2, 0x2, RZ ;  /* 0x0000000202027827 */ /* 0x000fc600078e02ff */
[----:B0-----:R-:W-:Y:S01]  /*0430*/  IADD3 R30, P0, P1, R31, UR6, R4 ;  /* 0x000000061f1e7c10 */ /* 0x001fe2000f91e004 */
[----:B------:R-:W-:-:S03]  /*0440*/  IMAD.SHL.U32 R11, R25, 0x2, RZ ;  /* 0x00000002190b7824 */ /* 0x000fc600078e00ff */
[----:B------:R-:W-:Y:S01]  /*0450*/  IADD3.X R31, PT, PT, R2, UR5, R5, P0, P1 ;  /* 0x00000005021f7c10 */ /* 0x000fe200087e2405 */
[----:B------:R-:W0:Y:S01]  /*0460*/  LDS R36, [UR9] ;  /* 0x00000009ff247984 */ /* 0x000e220008000800 */
[C---:B------:R-:W-:Y:S01]  /*0470*/  IMAD R7, R25.reuse, 0x12, RZ ;  /* 0x0000001219077824 */ /* 0x040fe200078e02ff */
[CC--:B------:R-:W-:Y:S01]  /*0480*/  LEA R10, P6, R25.reuse, R30.reuse, 0x2 ;  /* 0x0000001e190a7211 */ /* 0x0c0fe200078c10ff */
[C---:B------:R-:W-:Y:S01]  /*0490*/  IMAD R19, R25.reuse, 0x6, RZ ;  /* 0x0000000619137824 */ /* 0x040fe200078e02ff */
[----:B------:R-:W-:Y:S01]  /*04a0*/  BAR.SYNC.DEFER_BLOCKING 0x0 ;  /* 0x0000000000007b1d */ /* 0x000fe20000010000 */
[----:B------:R-:W-:Y:S01]  /*04b0*/  IMAD R5, R25, 0xa, RZ ;  /* 0x0000000a19057824 */ /* 0x000fe200078e02ff */
[-C--:B------:R-:W-:Y:S01]  /*04c0*/  IADD3 R6, P2, PT, R11, R30.reuse, RZ ;  /* 0x0000001e0b067210 */ /* 0x080fe20007f5e0ff */
[----:B------:R-:W-:Y:S01]  /*04d0*/  IMAD R13, R25, 0x3, RZ ;  /* 0x00000003190d7824 */ /* 0x000fe200078e02ff */
[-C--:B------:R-:W-:Y:S01]  /*04e0*/  IADD3 R2, P1, PT, R7, R30.reuse, RZ ;  /* 0x0000001e07027210 */ /* 0x080fe20007f3e0ff */
[C---:B------:R-:W-:Y:S01]  /*04f0*/  IMAD R17, R25.reuse, 0x5, RZ ;  /* 0x0000000519117824 */ /* 0x040fe200078e02ff */
[CC--:B------:R-:W-:Y:S01]  /*0500*/  LEA.HI.X.SX32 R7, R25.reuse, R31.reuse, 0x1, P2 ;  /* 0x0000001f19077211 */ /* 0x0c0fe200010f0eff */
[----:B------:R-:W-:Y:S01]  /*0510*/  IMAD R27, R25, 0xc, RZ ;  /* 0x0000000c191b7824 */ /* 0x000fe200078e02ff */
[-C--:B------:R-:W-:Y:S01]  /*0520*/  LEA.HI.X.SX32 R11, R11, R31.reuse, 0x1, P6 ;  /* 0x0000001f0b0b7211 */ /* 0x080fe200030f0eff */
[C---:B------:R-:W-:Y:S01]  /*0530*/  IMAD R29, R25.reuse, 0xe, RZ ;  /* 0x0000000e191d7824 */ /* 0x040fe200078e02ff */
[C---:B------:R-:W-:Y:S01]  /*0540*/  SHF.L.U32 R15, R25.reuse, 0x2, RZ ;  /* 0x00000002190f7819 */ /* 0x040fe200000006ff */
[----:B------:R-:W-:Y:S01]  /*0550*/  IMAD R21, R25, 0x7, RZ ;  /* 0x0000000719157824 */ /* 0x000fe200078e02ff */
[-C--:B------:R-:W-:Y:S01]  /*0560*/  IADD3 R12, P4, PT, R19, R30.reuse, RZ ;  /* 0x0000001e130c7210 */ /* 0x080fe20007f9e0ff */
[C---:B------:R-:W-:Y:S01]  /*0570*/  IMAD.SHL.U32 R23, R25.reuse, 0x8, RZ ;  /* 0x0000000819177824 */ /* 0x040fe200078e00ff */
[CC--:B------:R-:W-:Y:S01]  /*0580*/  LEA R14, P2, R25.reuse, R30.reuse, 0x3 ;  /* 0x0000001e190e7211 */ /* 0x0c0fe200078418ff */
[----:B------:R-:W-:Y:S01]  /*0590*/  IMAD R3, R25, 0x9, RZ ;  /* 0x0000000919037824 */ /* 0x000fe200078e02ff */
[-C--:B------:R-:W-:Y:S01]  /*05a0*/  IADD3 R16, P6, PT, R5, R30.reuse, RZ ;  /* 0x0000001e05107210 */ /* 0x080fe20007fde0ff */
[----:B------:R-:W-:Y:S01]  /*05b0*/  IMAD R43, R25, 0x14, RZ ;  /* 0x00000014192b7824 */ /* 0x000fe200078e02ff */
[-C--:B------:R-:W-:Y:S01]  /*05c0*/  LEA.HI.X.SX32 R13, R13, R31.reuse, 0x1, P4 ;  /* 0x0000001f0d0d7211 */ /* 0x080fe200020f0eff */
[----:B------:R-:W-:Y:S01]  /*05d0*/  IMAD R45, R25, 0x16, RZ ;  /* 0x00000016192d7824 */ /* 0x000fe200078e02ff */
[-C--:B------:R-:W-:Y:S01]  /*05e0*/  LEA.HI.X.SX32 R15, R15, R31.reuse, 0x1, P2 ;  /* 0x0000001f0f0f7211 */ /* 0x080fe200010f0eff */
[----:B------:R-:W-:Y:S01]  /*05f0*/  IMAD R41, R25, 0x18, RZ ;  /* 0x0000001819297824 */ /* 0x000fe200078e02ff */
[-C--:B------:R-:W-:Y:S01]  /*0600*/  LEA.HI.X.SX32 R17, R17, R31.reuse, 0x1, P6 ;  /* 0x0000001f11117211 */ /* 0x080fe200030f0eff */
[----:B------:R-:W-:Y:S01]  /*0610*/  IMAD R39, R25, 0x1a, RZ ;  /* 0x0000001a19277824 */ /* 0x000fe200078e02ff */
[-C--:B------:R-:W-:Y:S01]  /*0620*/  IADD3 R18, P4, PT, R27, R30.reuse, RZ ;  /* 0x0000001e1b127210 */ /* 0x080fe20007f9e0ff */
[----:B------:R-:W-:Y:S01]  /*0630*/  IMAD R37, R25, 0x1c, RZ ;  /* 0x0000001c19257824 */ /* 0x000fe200078e02ff */
[-C--:B------:R-:W-:Y:S01]  /*0640*/  IADD3 R20, P2, PT, R29, R30.reuse, RZ ;  /* 0x0000001e1d147210 */ /* 0x080fe20007f5e0ff */
[C---:B------:R-:W-:Y:S01]  /*0650*/  IMAD R35, R25.reuse, 0x1e, RZ ;  /* 0x0000001e19237824 */ /* 0x040fe200078e02ff */
[-C--:B------:R-:W-:Y:S01]  /*0660*/  LEA R22, P6, R25, R30.reuse, 0x4 ;  /* 0x0000001e19167211 */ /* 0x080fe200078c20ff */
[----:B------:R1:W5:Y:S01]  /*0670*/  LDG.E.U16 R34, desc[UR28][R30.64] ;  /* 0x0000001c1e227981 */ /* 0x000362000c1e1500 */
[-C--:B------:R-:W-:Y:S01]  /*0680*/  LEA.HI.X.SX32 R19, R19, R31.reuse, 0x1, P4 ;  /* 0x0000001f13137211 */ /* 0x080fe200020f0eff */
[----:B------:R-:W-:Y:S01]  /*0690*/  IMAD R9, R25, 0xb, RZ ;  /* 0x0000000b19097824 */ /* 0x000fe200078e02ff */
[-C--:B------:R-:W-:Y:S01]  /*06a0*/  LEA.HI.X.SX32 R21, R21, R31.reuse, 0x1, P2 ;  /* 0x0000001f15157211 */ /* 0x080fe200010f0eff */
[----:B------:R-:W5:Y:S01]  /*06b0*/  LDG.E.U16 R10, desc[UR28][R10.64] ;  /* 0x0000001c0a0a7981 */ /* 0x000f62000c1e1500 */
[----:B------:R-:W-:Y:S01]  /*06c0*/  LEA.HI.X.SX32 R23, R23, R31, 0x1, P6 ;  /* 0x0000001f17177211 */ /* 0x000fe200030f0eff */
[----:B------:R-:W2:Y:S01]  /*06d0*/  LDCU UR5, c[0x0][0x3c8] ;  /* 0x00007900ff0577ac */ /* 0x000ea20008000800 */
[-C--:B------:R-:W-:Y:S01]  /*06e0*/  IADD3 R4, P0, PT, R43, R30.reuse, RZ ;  /* 0x0000001e2b047210 */ /* 0x080fe20007f1e0ff */
[----:B------:R-:W5:Y:S01]  /*06f0*/  LDG.E.U16 R14, desc[UR28][R14.64] ;  /* 0x0000001c0e0e7981 */ /* 0x000f62000c1e1500 */
[-C--:B------:R-:W-:Y:S01]  /*0700*/  IADD3 R8, P3, PT, R45, R30.reuse, RZ ;  /* 0x0000001e2d087210 */ /* 0x080fe20007f7e0ff */
[----:B------:R-:W3:Y:S01]  /*0710*/  LDCU.64 UR6, c[0x0][0x3c0] ;  /* 0x00007800ff0677ac */ /* 0x000ee20008000a00 */
[-C--:B------:R-:W-:Y:S01]  /*0720*/  IADD3 R24, P4, PT, R41, R30.reuse, RZ ;  /* 0x0000001e29187210 */ /* 0x080fe20007f9e0ff */
[----:B------:R-:W5:Y:S01]  /*0730*/  LDG.E.U16 R16, desc[UR28][R16.64] ;  /* 0x0000001c10107981 */ /* 0x000f62000c1e1500 */
[----:B------:R-:W-:-:S02]  /*0740*/  IADD3 R26, P2, PT, R39, R30, RZ ;  /* 0x0000001e271a7210 */ /* 0x000fc40007f5e0ff */
[-C--:B------:R-:W-:Y:S01]  /*0750*/  IADD3 R28, P6, PT, R37, R30.reuse, RZ ;  /* 0x0000001e251c7210 */ /* 0x080fe20007fde0ff */
[----:B------:R-:W-:Y:S01]  /*0760*/  IMAD R37, R25, 0xf, RZ ;  /* 0x0000000f19257824 */ /* 0x000fe200078e02ff */
[-C--:B------:R-:W-:Y:S01]  /*0770*/  LEA.HI.X.SX32 R3, R3, R31.reuse, 0x1, P1 ;  /* 0x0000001f03037211 */ /* 0x080fe200008f0eff */
[----:B------:R-:W5:Y:S01]  /*0780*/  LDG.E.U16 R18, desc[UR28][R18.64] ;  /* 0x0000001c12127981 */ /* 0x000f62000c1e1500 */
[----:B-1----:R-:W-:Y:S01]  /*0790*/  IADD3 R30, P1, PT, R35, R30, RZ ;  /* 0x0000001e231e7210 */ /* 0x002fe20007f3e0ff */
[----:B------:R-:W-:Y:S01]  /*07a0*/  IMAD R35, R25, 0xd, RZ ;  /* 0x0000000d19237824 */ /* 0x000fe200078e02ff */
[-C--:B------:R-:W-:Y:S01]  /*07b0*/  LEA.HI.X.SX32 R25, R27, R31.reuse, 0x1, P4 ;  /* 0x0000001f1b197211 */ /* 0x080fe200020f0eff */
[----:B------:R-:W5:Y:S01]  /*07c0*/  LDG.E.U16 R20, desc[UR28][R20.64] ;  /* 0x0000001c14147981 */ /* 0x000f62000c1e1500 */
[-C--:B------:R-:W-:Y:S02]  /*07d0*/  LEA.HI.X.SX32 R5, R5, R31.reuse, 0x1, P0 ;  /* 0x0000001f05057211 */ /* 0x080fe400000f0eff */
[-C--:B------:R-:W-:Y:S01]  /*07e0*/  LEA.HI.X.SX32 R9, R9, R31.reuse, 0x1, P3 ;  /* 0x0000001f09097211 */ /* 0x080fe200018f0eff */
[----:B------:R-:W5:Y:S01]  /*07f0*/  LDG.E.U16 R22, desc[UR28][R22.64] ;  /* 0x0000001c16167981 */ /* 0x000f62000c1e1500 */
[----:B------:R-:W-:-:S02]  /*0800*/  LEA.HI.X.SX32 R27, R35, R31, 0x1, P2 ;  /* 0x0000001f231b7211 */ /* 0x000fc400010f0eff */
[-C--:B------:R-:W-:Y:S01]  /*0810*/  LEA.HI.X.SX32 R29, R29, R31.reuse, 0x1, P6 ;  /* 0x0000001f1d1d7211 */ /* 0x080fe200030f0eff */
[----:B------:R-:W5:Y:S01]  /*0820*/  LDG.E.U16 R4, desc[UR28][R4.64] ;  /* 0x0000001c04047981 */ /* 0x000f62000c1e1500 */
[----:B------:R-:W-:-:S03]  /*0830*/  LEA.HI.X.SX32 R31, R37, R31, 0x1, P1 ;  /* 0x0000001f251f7211 */ /* 0x000fc600008f0eff */
[----:B------:R-:W5:Y:S04]  /*0840*/  LDG.E.U16 R24, desc[UR28][R24.64] ;  /* 0x0000001c18187981 */ /* 0x000f68000c1e1500 */
[----:B------:R-:W5:Y:S04]  /*0850*/  LDG.E.U16 R26, desc[UR28][R26.64] ;  /* 0x0000001c1a1a7981 */ /* 0x000f68000c1e1500 */
[----:B------:R-:W5:Y:S04]  /*0860*/  LDG.E.U16 R28, desc[UR28][R28.64] ;  /* 0x0000001c1c1c7981 */ /* 0x000f68000c1e1500 */
[----:B------:R-:W5:Y:S04]  /*0870*/  LDG.E.U16 R30, desc[UR28][R30.64] ;  /* 0x0000001c1e1e7981 */ /* 0x000f68000c1e1500 */
[----:B------:R1:W5:Y:S04]  /*0880*/  LDG.E.U16 R35, desc[UR28][R12.64] ;  /* 0x0000001c0c237981 */ /* 0x000368000c1e1500 */
[----:B------:R4:W5:Y:S04]  /*0890*/  LDG.E.U16 R37, desc[UR28][R2.64] ;  /* 0x0000001c02257981 */ /* 0x000968000c1e1500 */
[----:B------:R0:W5:Y:S01]  /*08a0*/  LDG.E.U16 R6, desc[UR28][R6.64] ;  /* 0x0000001c06067981 */ /* 0x000162000c1e1500 */
[----:B-1----:R-:W1:Y:S03]  /*08b0*/  LDC.64 R12, c[0x0][0x388] ;  /* 0x0000e200ff0c7b82 */ /* 0x002e660000000a00 */
[----:B------:R2:W5:Y:S01]  /*08c0*/  LDG.E.U16 R8, desc[UR28][R8.64] ;  /* 0x0000001c08087981 */ /* 0x000562000c1e1500 */
[C---:B----4-:R-:W-:Y:S01]  /*08d0*/  SHF.L.U32 R3, R32.reuse, 0x5, RZ ;  /* 0x0000000520037819 */ /* 0x050fe200000006ff */
[----:B------:R-:W-:-:S03]  /*08e0*/  IMAD.SHL.U32 R2, R32, 0x2, RZ ;  /* 0x0000000220027824 */ /* 0x000fc600078e00ff */
[----:B------:R-:W-:Y:S02]  /*08f0*/  LOP3.LUT R3, R3, 0x1800, RZ, 0xc0, !PT ;  /* 0x0000180003037812 */ /* 0x000fe400078ec0ff */
[----:B0-----:R-:W-:Y:S02]  /*0900*/  SHF.R.U32.HI R7, RZ, 0x5, R32 ;  /* 0x00000005ff077819 */ /* 0x001fe40000011620 */
[----:B--2---:R-:W-:Y:S02]  /*0910*/  LOP3.LUT R9, R3, 0x7e, R2, 0xf8, !PT ;  /* 0x0000007e03097812 */ /* 0x004fe400078ef802 */
[----:B------:R-:W-:Y:S02]  /*0920*/  R2UR UR24, R7 ;  /* 0x00000000071872ca */ /* 0x000fe400000e0000 */
[----:B------:R-:W-:Y:S02]  /*0930*/  R2UR UR10, R36 ;  /* 0x00000000240a72ca */ /* 0x000fe400000e0000 */
[----:B------:R-:W-:Y:S01]  /*0940*/  LOP3.LUT R7, R9, 0x10, RZ, 0x3c, !PT ;  /* 0x0000001009077812 */ /* 0x000fe200078e3cff */
[----:B---3--:R-:W-:-:S12]  /*0950*/  @P5 BRA `(.L_x_5) ;  /* 0x0000000000185947 */ /* 0x008fd80003800000 */
[----:B------:R-:W-:Y:S01]  /*0960*/  ELECT P0, URZ, PT ;  /* 0x0000000000ff782f */ /* 0x000fe20003800000 */
[----:B------:R-:W-:Y:S01]  /*0970*/  HFMA2 R3, -RZ, RZ, 0, 5.9604644775390625e-08 ;  /* 0x00000001ff037431 */ /* 0x000fe200000001ff */
[----:B------:R-:W-:Y:S01]  /*0980*/  UMOV UR4, 0x40 ;  /* 0x0000004000047882 */ /* 0x000fe20000000000 */
[----:B------:R-:W-:Y:S01]  /*0990*/  UVIRTCOUNT.DEALLOC.SMPOOL 0x80 ;  /* 0x000000800000784c */ /* 0x000fe20000000000 */
[----:B------:R-:W-:-:S09]  /*09a0*/  ULEA UR4, UR11, UR4, 0x18 ;  /* 0x000000040b047291 */ /* 0x000fd2000f8ec0ff */
[----:B------:R0:W-:Y:S03]  /*09b0*/  @P0 STS.U8 [UR4], R3 ;  /* 0x00000003ff000988 */ /* 0x0001e60008000004 */
.L_x_5:
[C---:B------:R-:W-:Y:S01]  /*09c0*/  LOP3.LUT R5, R32.reuse, 0xf, RZ, 0xc0, !PT ;  /* 0x0000000f20057812 */ /* 0x040fe200078ec0ff */
[----:B------:R-:W-:Y:S01]  /*09d0*/  UIMAD UR6, UR8, UR6, URZ ;  /* 0x00000006080672a4 */ /* 0x000fe2000f8e02ff */
[----:B-----5:R-:W-:Y:S01]  /*09e0*/  STS.U16 [R9+UR9+0x400], R22 ;  /* 0x0004001609007988 */ /* 0x020fe20008000409 */
[----:B------:R-:W-:Y:S01]  /*09f0*/  ULOP3.LUT UR21, UR24, 0x4, URZ, 0xc0, !UPT ;  /* 0x0000000418157892 */ /* 0x000fe2000f8ec0ff */
[----:B------:R-:W-:Y:S01]  /*0a00*/  LOP3.LUT R11, R9, 0x20, RZ, 0x3c, !PT ;  /* 0x00000020090b7812 */ /* 0x000fe200078e3cff */
[----:B0-----:R-:W-:Y:S01]  /*0a10*/  IMAD R3, R5, UR5, RZ ;  /* 0x0000000505037c24 */ /* 0x001fe2000f8e02ff */
[----:B------:R-:W-:Y:S01]  /*0a20*/  UIMAD.WIDE UR4, UR6, 0x2, URZ ;  /* 0x00000002060478a5 */ /* 0x000fe2000f8e02ff */
[----:B------:R-:W-:Y:S01]  /*0a30*/  STS.U16 [R9+UR9], R34 ;  /* 0x0000002209007988 */ /* 0x000fe20008000409 */
[----:B------:R-:W-:Y:S01]  /*0a40*/  USHF.L.U32 UR4, UR24, 0x15, URZ ;  /* 0x0000001518047899 */ /* 0x000fe200080006ff */
[C---:B------:R-:W-:Y:S01]  /*0a50*/  LOP3.LUT R15, R9.reuse, 0x30, RZ, 0x3c, !PT ;  /* 0x00000030090f7812 */ /* 0x040fe200078e3cff */
[----:B------:R-:W-:Y:S01]  /*0a60*/  USHF.L.U32 UR11, UR6, 0x1, URZ ;  /* 0x00000001060b7899 */ /* 0x000fe200080006ff */
[----:B------:R-:W-:Y:S01]  /*0a70*/  STS.U16 [R7+UR9+0x80], R6 ;  /* 0x0000800607007988 */ /* 0x000fe20008000409 */
[----:B------:R-:W-:Y:S01]  /*0a80*/  ULOP3.LUT UR6, UR4, 0x600000, URZ, 0xc0, !UPT ;  /* 0x0060000004067892 */ /* 0x000fe2000f8ec0ff */
[C---:B------:R-:W-:Y:S01]  /*0a90*/  LOP3.LUT R17, R9.reuse, 0x40, RZ, 0x3c, !PT ;  /* 0x0000004009117812 */ /* 0x040fe200078e3cff */
[----:B------:R-:W-:Y:S01]  /*0aa0*/  UMOV UR14, 0x1 ;  /* 0x00000001000e7882 */ /* 0x000fe20000000000 */
[----:B------:R0:W-:Y:S01]  /*0ab0*/  STS.U16 [R7+UR9+0x480], R37 ;  /* 0x0004802507007988 */ /* 0x0001e20008000409 */
[----:B------:R-:W-:Y:S01]  /*0ac0*/  LOP3.LUT R19, R9, 0x50, RZ, 0x3c, !PT ;  /* 0x0000005009137812 */ /* 0x000fe200078e3cff */
[----:B------:R-:W2:Y:S01]  /*0ad0*/  LDCU.64 UR12, c[0x0][0x3d0] ;  /* 0x00007a00ff0c77ac */ /* 0x000ea20008000a00 */
[----:B------:R-:W-:Y:S01]  /*0ae0*/  LOP3.LUT P6, RZ, R32, 0xff, RZ, 0xc0, !PT ;  /* 0x000000ff20ff7812 */ /* 0x000fe200078cc0ff */
[----:B------:R-:W-:Y:S01]  /*0af0*/  STS.U16 [R11+UR9+0x100], R10 ;  /* 0x0001000a0b007988 */ /* 0x000fe20008000409 */
[----:B------:R-:W-:Y:S01]  /*0b00*/  SHF.L.U32 R31, R33, 0x8, RZ ;  /* 0x00000008211f7819 */ /* 0x000fe200000006ff */
[----:B------:R-:W3:Y:S02]  /*0b10*/  LDCU UR15, c[0x0][0x3d8] ;  /* 0x00007b00ff0f77ac */ /* 0x000ee40008000800 */
[----:B------:R4:W-:Y:S01]  /*0b20*/  STS.U16 [R11+UR9+0x500], R4 ;  /* 0x000500040b007988 */ /* 0x0009e20008000409 */
[----:B0-----:R-:W-:-:S03]  /*0b30*/  IMAD.SHL.U32 R7, R3, 0x2, RZ ;  /* 0x0000000203077824 */ /* 0x001fc600078e00ff */
[----:B------:R-:W-:Y:S02]  /*0b40*/  STS.U16 [R15+UR9+0x180], R35 ;  /* 0x000180230f007988 */ /* 0x000fe40008000409 */
[----:B-1----:R-:W-:Y:S01]  /*0b50*/  IADD3 R37, P0, P1, R7, UR11, R12 ;  /* 0x0000000b07257c10 */ /* 0x002fe2000f91e00c */
[----:B------:R-:W-:Y:S01]  /*0b60*/  ULEA UR11, UR21, UR6, 0x2 ;  /* 0x00000006150b7291 */ /* 0x000fe2000f8e10ff */
[C---:B------:R-:W-:Y:S01]  /*0b70*/  LOP3.LUT R7, R9.reuse, 0x60, RZ, 0x3c, !PT ;  /* 0x0000006009077812 */ /* 0x040fe200078e3cff */
[----:B------:R-:W-:Y:S01]  /*0b80*/  STS.U16 [R15+UR9+0x580], R8 ;  /* 0x000580080f007988 */ /* 0x000fe20008000409 */
[----:B------:R-:W-:Y:S01]  /*0b90*/  LOP3.LUT R9, R9, 0x70, RZ, 0x3c, !PT ;  /* 0x0000007009097812 */ /* 0x000fe200078e3cff */
[----:B------:R-:W-:Y:S01]  /*0ba0*/  UIADD3 UR11, UPT, UPT, UR10, UR11, URZ ;  /* 0x0000000b0a0b7290 */ /* 0x000fe2000fffe0ff */
[----:B----4-:R-:W-:Y:S01]  /*0bb0*/  IMAD.HI R4, R3, 0x2, RZ ;  /* 0x0000000203047827 */ /* 0x010fe200078e02ff */
[----:B------:R-:W-:Y:S01]  /*0bc0*/  STS.U16 [R17+UR9+0x200], R14 ;  /* 0x0002000e11007988 */ /* 0x000fe20008000409 */
[----:B------:R-:W-:Y:S01]  /*0bd0*/  VOTEU.ALL UP0, P6 ;  /* 0x0000000000ff7886 */ /* 0x000fe20003000000 */
[----:B------:R-:W-:Y:S01]  /*0be0*/  VOTEU.ALL UP1, P6 ;  /* 0x0000000000ff7886 */ /* 0x000fe20003020000 */
[----:B------:R-:W-:Y:S01]  /*0bf0*/  SHF.R.U32.HI R3, RZ, 0x4, R32 ;  /* 0x00000004ff037819 */ /* 0x000fe20000011620 */
[----:B------:R-:W-:Y:S01]  /*0c00*/  STS.U16 [R17+UR9+0x600], R24 ;  /* 0x0006001811007988 */ /* 0x000fe20008000409 */
[----:B------:R-:W-:Y:S01]  /*0c10*/  IADD3.X R13, PT, PT, R4, UR5, R13, P0, P1 ;  /* 0x00000005040d7c10 */ /* 0x000fe200087e240d */
[----:B------:R-:W-:-:S04]  /*0c20*/  @!UP0 UIADD3 UR4, UPT, UPT, -UR14, 0x100000, URZ ;  /* 0x001000000e048890 */ /* 0x000fc8000fffe1ff */
[----:B------:R-:W-:Y:S02]  /*0c30*/  @!UP0 USHF.L.U32 UR5, UR4, 0xb, URZ ;  /* 0x0000000b04058899 */ /* 0x000fe400080006ff */
[----:B------:R-:W-:Y:S01]  /*0c40*/  @!UP0 USHF.L.U32 UR4, UR4, 0x1, URZ ;  /* 0x0000000104048899 */ /* 0x000fe200080006ff */
[----:B------:R-:W-:Y:S01]  /*0c50*/  STS.U16 [R19+UR9+0x280], R16 ;  /* 0x0002801013007988 */ /* 0x000fe20008000409 */
[----:B------:R-:W-:Y:S01]  /*0c60*/  SGXT.U32 R4, R3, 0x4 ;  /* 0x000000040304781a */ /* 0x000fe20000000000 */
[----:B------:R-:W-:Y:S01]  /*0c70*/  VIADD R3, R31, 0x100 ;  /* 0x000001001f037836 */ /* 0x000fe20000000000 */
[----:B------:R-:W-:Y:S01]  /*0c80*/  PRMT R11, RZ, 0x7610, R11 ;  /* 0x00007610ff0b7816 */ /* 0x000fe2000000000b */
[----:B------:R-:W-:Y:S02]  /*0c90*/  STS.U16 [R19+UR9+0x680], R26 ;  /* 0x0006801a13007988 */ /* 0x000fe40008000409 */
[----:B------:R-:W-:Y:S01]  /*0ca0*/  IMAD R6, R4, UR7, RZ ;  /* 0x0000000704067c24 */ /* 0x000fe2000f8e02ff */
[----:B------:R-:W-:Y:S01]  /*0cb0*/  ISETP.GT.AND P0, PT, R3, RZ, PT ;  /* 0x000000ff0300720c */ /* 0x000fe20003f04270 */
[----:B------:R-:W-:Y:S03]  /*0cc0*/  STS.U16 [R7+UR9+0x300], R18 ;  /* 0x0003001207007988 */ /* 0x000fe60008000409 */
[C---:B------:R-:W-:Y:S01]  /*0cd0*/  LEA R36, P1, R6.reuse, R37, 0x1 ;  /* 0x0000002506247211 */ /* 0x040fe200078208ff */
[----:B------:R0:W-:Y:S03]  /*0ce0*/  STS.U16 [R7+UR9+0x700], R28 ;  /* 0x0007001c07007988 */ /* 0x0001e60008000409 */
[----:B------:R-:W-:Y:S01]  /*0cf0*/  LEA.HI.X.SX32 R37, R6, R13, 0x1, P1 ;  /* 0x0000000d06257211 */ /* 0x000fe200008f0eff */
[----:B------:R1:W-:Y:S01]  /*0d00*/  STS.U16 [R9+UR9+0x380], R20 ;  /* 0x0003801409007988 */ /* 0x0003e20008000409 */
[----:B------:R-:W4:Y:S03]  /*0d10*/  LDC.64 R12, c[0x0][0x390] ;  /* 0x0000e400ff0c7b82 */ /* 0x000f260000000a00 */
[----:B------:R1:W-:Y:S01]  /*0d20*/  STS.U16 [R9+UR9+0x780], R30 ;  /* 0x0007801e09007988 */ /* 0x0003e20008000409 */
[----:B------:R-:W-:Y:S01]  /*0d30*/  STTM.x16 tmem[UR11], RZ ;  /* 0x000000ff000079ed */ /* 0x000fe2000824000b */
[----:B------:R-:W0:Y:S03]  /*0d40*/  FENCE.VIEW.ASYNC.T ;  /* 0x00000000000073c6 */ /* 0x000e260000000200 */
[----:B0-----:R-:W-:Y:S06]  /*0d50*/  BAR.SYNC.DEFER_BLOCKING 0x0 ;  /* 0x0000000000007b1d */ /* 0x001fec0000010000 */
[----:B------:R-:W0:Y:S02]  /*0d60*/  FENCE.VIEW.ASYNC.S ;  /* 0x00000000000073c6 */ /* 0x000e240000000000 */
[----:B0-----:R0:W0:Y:S02]  /*0d70*/  @!UP1 SYNCS.EXCH.64 URZ, [UR9+0x2600], UR4 ;  /* 0x0026000409ff95b2 */ /* 0x0010240008000100 */
[----:B0-----:R-:W-:Y:S06]  /*0d80*/  BAR.SYNC.DEFER_BLOCKING 0x0 ;  /* 0x0000000000007b1d */ /* 0x001fec0000010000 */
[----:B------:R-:W4:Y:S01]  /*0d90*/  @P0 LDG.E.U16 R11, desc[UR28][R36.64] ;  /* 0x0000001c240b0981 */ /* 0x000f22000c1e1500 */
[----:B--2---:R-:W-:Y:S01]  /*0da0*/  UIMAD UR12, UR8, UR12, URZ ;  /* 0x0000000c080c72a4 */ /* 0x004fe2000f8e02ff */
[----:B------:R-:W-:Y:S01]  /*0db0*/  IMAD R5, R5, UR13, RZ ;  /* 0x0000000d05057c24 */ /* 0x000fe2000f8e02ff */
[----:B------:R-:W-:Y:S01]  /*0dc0*/  SHF.R.S32.HI R32, RZ, 0x6, R32 ;  /* 0x00000006ff207819 */ /* 0x000fe20000011420 */
[----:B---3--:R-:W-:Y:S01]  /*0dd0*/  IMAD R4, R4, UR15, RZ ;  /* 0x0000000f04047c24 */ /* 0x008fe2000f8e02ff */
[----:B------:R-:W-:Y:S01]  /*0de0*/  USHF.L.U32 UR4, UR12, 0x1, URZ ;  /* 0x000000010c047899 */ /* 0x000fe200080006ff */
[C---:B------:R-:W-:Y:S01]  /*0df0*/  IMAD.HI R6, R5.reuse, 0x2, RZ ;  /* 0x0000000205067827 */ /* 0x040fe200078e02ff */
[----:B------:R-:W-:Y:S01]  /*0e00*/  SHF.L.U32 R7, R5, 0x1, RZ ;  /* 0x0000000105077819 */ /* 0x000fe200000006ff */
[----:B------:R-:W-:Y:S01]  /*0e10*/  VOTEU.ALL UP1, P6 ;  /* 0x0000000000ff7886 */ /* 0x000fe20003020000 */
[----:B------:R-:W-:-:S04]  /*0e20*/  @!UP0 UIADD3 UR16, UPT, UPT, -UR14, 0x100000, URZ ;  /* 0x001000000e108890 */ /* 0x000fc8000fffe1ff */
[----:B------:R-:W-:Y:S02]  /*0e30*/  @!UP0 USHF.L.U32 UR17, UR16, 0xb, URZ ;  /* 0x0000000b10118899 */ /* 0x000fe400080006ff */
[----:B------:R-:W-:Y:S02]  /*0e40*/  @!UP0 USHF.L.U32 UR16, UR16, 0x1, URZ ;  /* 0x0000000110108899 */ /* 0x000fe400080006ff */
[----:B------:R-:W-:Y:S01]  /*0e50*/  UIADD3 UR23, UPT, UPT, UR9, 0x2200, URZ ;  /* 0x0000220009177890 */ /* 0x000fe2000fffe0ff */
[----:B----4-:R-:W-:Y:S01]  /*0e60*/  IADD3 R35, P1, P2, R7, UR4, R12 ;  /* 0x0000000407237c10 */ /* 0x010fe2000fa3e00c */
[----:B------:R-:W-:Y:S01]  /*0e70*/  UIMAD.WIDE UR4, UR12, 0x2, URZ ;  /* 0x000000020c0478a5 */ /* 0x000fe2000f8e02ff */
[----:B------:R-:W-:Y:S01]  /*0e80*/  SGXT R7, R32, 0x1 ;  /* 0x000000012007781a */ /* 0x000fe20000000200 */
[----:B------:R-:W-:Y:S01]  /*0e90*/  UIADD3 UR12, UPT, UPT, UR10, 0x20, URZ ;  /* 0x000000200a0c7890 */ /* 0x000fe2000fffe0ff */
[----:B------:R-:W-:Y:S02]  /*0ea0*/  PRMT R25, RZ, 0x7610, R25 ;  /* 0x00007610ff197816 */ /* 0x000fe40000000019 */
[----:B------:R-:W-:-:S02]  /*0eb0*/  LOP3.LUT R7, R7, 0x90, RZ, 0xc0, !PT ;  /* 0x0000009007077812 */ /* 0x000fc400078ec0ff */
[----:B------:R-:W-:Y:S02]  /*0ec0*/  IADD3.X R5, PT, PT, R6, UR5, R13, P1, P2 ;  /* 0x0000000506057c10 */ /* 0x000fe40008fe440d */
[----:B------:R-:W-:Y:S01]  /*0ed0*/  LEA R34, P1, R4, R35, 0x1 ;  /* 0x0000002304227211 */ /* 0x000fe200078208ff */
[----:B------:R1:W0:Y:S01]  /*0ee0*/  @!UP1 SYNCS.EXCH.64 URZ, [UR9+0x2608], UR16 ;  /* 0x0026081009ff95b2 */ /* 0x0002220008000100 */
[----:B------:R-:W-:-:S04]  /*0ef0*/  @!UP0 UIADD3 UR4, UPT, UPT, -UR14, 0x100000, URZ ;  /* 0x001000000e048890 */ /* 0x000fc8000fffe1ff */
[----:B------:R-:W-:Y:S02]  /*0f00*/  @!UP0 USHF.L.U32 UR5, UR4, 0xb, URZ ;  /* 0x0000000b04058899 */ /* 0x000fe400080006ff */
[----:B------:R-:W-:Y:S01]  /*0f10*/  @!UP0 USHF.L.U32 UR4, UR4, 0x1, URZ ;  /* 0x0000000104048899 */ /* 0x000fe200080006ff */
[----:B------:R-:W-:Y:S01]  /*0f20*/  VOTEU.ALL UP1, P6 ;  /* 0x0000000000ff7886 */ /* 0x000fe20003020000 */
[----:B------:R-:W-:Y:S02]  /*0f30*/  LEA.HI.X.SX32 R35, R4, R5, 0x1, P1 ;  /* 0x0000000504237211 */ /* 0x000fe400008f0eff */
[----:B------:R-:W-:Y:S02]  /*0f40*/  ISETP.EQ.U32.AND P1, PT, RZ, UR24, P0 ;  /* 0x00000018ff007c0c */ /* 0x000fe40008722070 */
[----:B------:R-:W-:-:S05]  /*0f50*/  LOP3.LUT R2, R7, 0x17e, R2, 0x78, !PT ;  /* 0x0000017e07027812 */ /* 0x000fca00078e7802 */
[----:B------:R1:W-:Y:S01]  /*0f60*/  STS.U16 [R2+UR9+0x2000], R11 ;  /* 0x0020000b02007988 */ /* 0x0003e20008000409 */
[----:B0-----:R0:W-:Y:S06]  /*0f70*/  MEMBAR.ALL.CTA ;  /* 0x0000000000007992 */ /* 0x0011ec0000008000 */
[----:B0-----:R-:W-:Y:S04]  /*0f80*/  FENCE.VIEW.ASYNC.S ;  /* 0x00000000000073c6 */ /* 0x001fe80000000000 */
[----:B------:R-:W0:Y:S02]  /*0f90*/  FENCE.VIEW.ASYNC.S ;  /* 0x00000000000073c6 */ /* 0x000e240000000000 */
[----:B0-----:R1:W0:Y:S02]  /*0fa0*/  @!UP1 SYNCS.EXCH.64 URZ, [UR9+0x2200], UR4 ;  /* 0x0022000409ff95b2 */ /* 0x0012240008000100 */
[----:B0-----:R-:W-:Y:S06]  /*0fb0*/  BAR.SYNC.DEFER_BLOCKING 0x0 ;  /* 0x0000000000007b1d */ /* 0x001fec0000010000 */
[----:B-1----:R-:W-:Y:S05]  /*0fc0*/  @!P1 BRA `(.L_x_6) ;  /* 0x00000000005c9947 */ /* 0x002fea0003800000 */
[----:B------:R-:W-:Y:S02]  /*0fd0*/  UIADD3 UR5, UPT, UPT, UR9, 0x2000, URZ ;  /* 0x0000200009057890 */ /* 0x000fe4000fffe0ff */
[----:B------:R-:W-:Y:S02]  /*0fe0*/  USHF.R.U32.HI UR4, URZ, 0x4, UR9 ;  /* 0x00000004ff047899 */ /* 0x000fe40008011609 */
[----:B------:R-:W-:Y:S02]  /*0ff0*/  USHF.R.U32.HI UR5, URZ, 0x4, UR5 ;  /* 0x00000004ff057899 */ /* 0x000fe40008011605 */
[----:B------:R-:W-:Y:S02]  /*1000*/  USGXT.U32 UR4, UR4, 0xe ;  /* 0x0000000e0404789a */ /* 0x000fe40008000000 */
[----:B------:R-:W-:Y:S01]  /*1010*/  USGXT.U32 UR14, UR5, 0xe ;  /* 0x0000000e050e789a */ /* 0x000fe20008000000 */
[----:B------:R-:W-:Y:S01]  /*1020*/  UMOV UR16, 0x800100 ;  /* 0x0080010000107882 */ /* 0x000fe20000000000 */
[----:B------:R-:W-:Y:S01]  /*1030*/  UMOV UR17, 0x40004040 ;  /* 0x4000404000117882 */ /* 0x000fe20000000000 */
[----:B------:R-:W-:Y:S01]  /*1040*/  UMOV UR5, URZ ;  /* 0x000000ff00057c82 */ /* 0x000fe20008000000 */
[----:B------:R-:W-:-:S02]  /*1050*/  ULOP3.LUT UR18, UR4, 0x800000, URZ, 0xfc, !UPT ;  /* 0x0080000004127892 */ /* 0x000fc4000f8efcff */
[----:B------:R-:W-:Y:S02]  /*1060*/  UIADD3 UR20, UPT, UPT, UR10, 0x30, URZ ;  /* 0x000000300a147890 */ /* 0x000fe4000fffe0ff */
[----:B------:R-:W-:Y:S01]  /*1070*/  UIADD3.64 UR16, UPT, UPT, UR4, UR16, URZ ;  /* 0x0000001004107297 */ /* 0x000fe2000fffe0ff */
[----:B------:R-:W-:Y:S01]  /*1080*/  UMOV UR26, 0x0 ;  /* 0x00000000001a7882 */ /* 0x000fe20000000000 */
[----:B------:R-:W-:Y:S01]  /*1090*/  UMOV UR27, 0x8048010 ;  /* 0x08048010001b7882 */ /* 0x000fe20000000000 */
[----:B------:R-:W-:Y:S01]  /*10a0*/  UMOV UR4, UR23 ;  /* 0x0000001700047c82 */ /* 0x000fe20008000000 */
[----:B------:R-:W-:Y:S01]  /*10b0*/  UMOV UR15, 0xc0004010 ;  /* 0xc0004010000f7882 */ /* 0x000fe20000000000 */
[----:B------:R-:W-:Y:S01]  /*10c0*/  UMOV UR19, 0x40004040 ;  /* 0x4000404000137882 */ /* 0x000fe20000000000 */
[----:B------:R-:W-:Y:S01]  /*10d0*/  UMOV UR30, 0x0 ;  /* 0x00000000001e7882 */ /* 0x000fe20000000000 */
[----:B------:R-:W-:Y:S01]  /*10e0*/  UMOV UR31, 0x8048010 ;  /* 0x08048010001f7882 */ /* 0x000fe20000000000 */
[----:B------:R-:W-:Y:S01]  /*10f0*/  UMOV UR4, UR4 ;  /* 0x0000000400047c82 */ /* 0x000fe20008000000 */
[----:B------:R0:W-:Y:S01]  /*1100*/  UTCHMMA gdesc[UR18], gdesc[UR14], tmem[UR12], tmem[UR26], idesc[UR27], !UPT ;  /* 0x00ff1a0e120075ea */ /* 0x0001e2000f80000c */
[----:B------:R0:W-:Y:S01]  /*1110*/  UTCHMMA gdesc[UR16], gdesc[UR14], tmem[UR20], tmem[UR30], idesc[UR31], !UPT ;  /* 0x00ff1e0e100075ea */ /* 0x0001e2000f800014 */
[----:B------:R0:W-:Y:S01]  /*1120*/  UTCBAR [UR4], URZ ;  /* 0x000000ff040073e9 */ /* 0x0001e200080000ff */
[----:B------:R-:W-:Y:S01]  /*1130*/  NOP ;  /* 0x0000000000007918 */ /* 0x000fe20000000000 */
.L_x_6:
[----:B------:R-:W-:Y:S05]  /*1140*/  @!P0 BRA `(.L_x_7) ;  /* 0x0000000000088947 */ /* 0x000fea0003800000 */
[----:B------:R-:W1:Y:S02]  /*1150*/  SYNCS.PHASECHK.TRANS64.TRYWAIT P2, [UR9+0x2200], RZ ;  /* 0x002200ffff0075a7 */ /* 0x000e640008041109 */
[----:B-1----:R-:W-:Y:S05]  /*1160*/  @!P2 BRA `(.L_x_8) ;  /* 0x0000002c00e0a947 */ /* 0x002fea0003800000 */
.L_x_7:
[----:B------:R-:W-:Y:S06]  /*1170*/  BAR.SYNC.DEFER_BLOCKING 0x0 ;  /* 0x0000000000007b1d */ /* 0x000fec0000010000 */
[----:B0-----:R-:W0:Y:S01]  /*1180*/  LDCU UR4, c[0x0][0x3a8] ;  /* 0x00007500ff0477ac */ /* 0x001e220008000800 */
[----:B------:R-:W0:Y:S01]  /*1190*/  LDTM.x16 R4, tmem[UR11+0x20] ;  /* 0x0000200b000479ee */ /* 0x000e220008240000 */
[----:B------:R-:W1:Y:S01]  /*11a0*/  @!P6 SYNCS.CCTL.IV [UR9+0x2200] ;  /* 0x00220000ff00e9b1 */ /* 0x000e620008000009 */
[----:B------:R-:W-:Y:S01]  /*11b0*/  NOP ;  /* 0x0000000000007918 */ /* 0x000fe20000000000 */
[----:B------:R2:W5:Y:S01]  /*11c0*/  @P0 LDG.E.U16 R25, desc[UR28][R34.64] ;  /* 0x0000001c22190981 */ /* 0x000562000c1e1500 */
[----:B------:R-:W-:Y:S01]  /*11d0*/  ISETP.GT.AND P4, PT, R31, -0x1, PT ;  /* 0xffffffff1f00780c */ /* 0x000fe20003f84270 */
[----:B------:R-:W-:Y:S01]  /*11e0*/  UIADD3 UR20, UPT, UPT, UR10, 0x40, URZ ;  /* 0x000000400a147890 */ /* 0x000fe2000fffe0ff */
[----:B------:R-:W-:-:S02]  /*11f0*/  ISETP.GT.AND P3, PT, R0, RZ, PT ;  /* 0x000000ff0000720c */ /* 0x000fc40003f64270 */
[----:B------:R-:W-:Y:S01]  /*1200*/  ISETP.GT.AND P2, PT, R0, 0x1, PT ;  /* 0x000000010000780c */ /* 0x000fe20003f44270 */
[----:B0-----:R-:W-:Y:S01]  /*1210*/  FMUL R4, R4, UR4 ;  /* 0x0000000404047c20 */ /* 0x001fe20008400000 */
[----:B------:R-:W-:Y:S01]  /*1220*/  FMUL R5, R5, UR4 ;  /* 0x0000000405057c20 */ /* 0x000fe20008400000 */
[----:B------:R-:W-:Y:S01]  /*1230*/  FMUL R6, R6, UR4 ;  /* 0x0000000406067c20 */ /* 0x000fe20008400000 */
[----:B------:R-:W-:Y:S01]  /*1240*/  FMUL R7, R7, UR4 ;  /* 0x0000000407077c20 */ /* 0x000fe20008400000 */
[----:B------:R-:W-:Y:S01]  /*1250*/  FMUL R8, R8, UR4 ;  /* 0x0000000408087c20 */ /* 0x000fe20008400000 */
[----:B------:R-:W-:Y:S01]  /*1260*/  FSEL R4, R4, -INF , P4 ;  /* 0xff80000004047808 */ /* 0x000fe20002000000 */
[----:B------:R-:W-:Y:S01]  /*1270*/  FMUL R20, R9, UR4 ;  /* 0x0000000409147c20 */ /* 0x000fe20008400000 */
[----:B------:R-:W-:Y:S01]  /*1280*/  ISETP.GT.AND P4, PT, R0, 0x2, PT ;  /* 0x000000020000780c */ /* 0x000fe20003f84270 */
[----:B------:R-:W-:Y:S01]  /*1290*/  FMUL R21, R10, UR4 ;  /* 0x000000040a157c20 */ /* 0x000fe20008400000 */
[----:B------:R-:W-:Y:S01]  /*12a0*/  FSEL R5, R5, -INF , P3 ;  /* 0xff80000005057808 */ /* 0x000fe20001800000 */
[----:B------:R-:W-:Y:S01]  /*12b0*/  FMUL R23, R14, UR4 ;  /* 0x000000040e177c20 */ /* 0x000fe20008400000 */
[----:B------:R-:W-:Y:S01]  /*12c0*/  ISETP.GT.AND P3, PT, R0, 0x3, PT ;  /* 0x000000030000780c */ /* 0x000fe20003f64270 */
[----:B------:R-:W-:Y:S01]  /*12d0*/  FMUL R11, R11, UR4 ;  /* 0x000000040b0b7c20 */ /* 0x000fe20008400000 */
[----:B------:R-:W-:Y:S01]  /*12e0*/  FSEL R6, R6, -INF , P2 ;  /* 0xff80000006067808 */ /* 0x000fe20001000000 */
[----:B------:R-:W-:Y:S01]  /*12f0*/  FMUL R22, R12, UR4 ;  /* 0x000000040c167c20 */ /* 0x000fe20008400000 */
[C---:B------:R-:W-:Y:S01]  /*1300*/  ISETP.GT.AND P2, PT, R0.reuse, 0x4, PT ;  /* 0x000000040000780c */ /* 0x040fe20003f44270 */
[----:B------:R-:W-:Y:S01]  /*1310*/  FMUL R13, R13, UR4 ;  /* 0x000000040d0d7c20 */ /* 0x000fe20008400000 */
[----:B------:R-:W-:Y:S01]  /*1320*/  FSEL R9, R7, -INF , P4 ;  /* 0xff80000007097808 */ /* 0x000fe20002000000 */
[----:B------:R-:W-:Y:S01]  /*1330*/  FMUL R15, R15, UR4 ;  /* 0x000000040f0f7c20 */ /* 0x000fe20008400000 */
[----:B------:R-:W-:Y:S01]  /*1340*/  ISETP.GT.AND P4, PT, R0, 0x5, PT ;  /* 0x000000050000780c */ /* 0x000fe20003f84270 */
[----:B------:R-:W-:Y:S01]  /*1350*/  FMUL R16, R16, UR4 ;  /* 0x0000000410107c20 */ /* 0x000fe20008400000 */
[----:B------:R-:W-:Y:S01]  /*1360*/  FSEL R10, R8, -INF , P3 ;  /* 0xff800000080a7808 */ /* 0x000fe20001800000 */
[----:B------:R-:W-:Y:S01]  /*1370*/  FMUL R17, R17, UR4 ;  /* 0x0000000411117c20 */ /* 0x000fe20008400000 */
[----:B------:R-:W-:Y:S01]  /*1380*/  FMNMX3 R14, R4, R5, R6, !PT ;  /* 0x00000005040e7276 */ /* 0x000fe20007800006 */
[----:B------:R-:W-:Y:S01]  /*1390*/  FMUL R18, R18, UR4 ;  /* 0x0000000412127c20 */ /* 0x000fe20008400000 */
[----:B------:R-:W-:Y:S01]  /*13a0*/  ISETP.GT.AND P3, PT, R0, 0x6, PT ;  /* 0x000000060000780c */ /* 0x000fe20003f64270 */
[----:B------:R-:W-:Y:S01]  /*13b0*/  FMUL R19, R19, UR4 ;  /* 0x0000000413137c20 */ /* 0x000fe20008400000 */
[----:B------:R-:W-:Y:S01]  /*13c0*/  FSEL R7, R20, -INF , P2 ;  /* 0xff80000014077808 */ /* 0x000fe20001000000 */
[----:B------:R-:W-:Y:S01]  /*13d0*/  UIADD3 UR6, UPT, UPT, UR6, UR20, URZ ;  /* 0x0000001406067290 */ /* 0x000fe2000fffe0ff */
[----:B------:R-:W-:-:S02]  /*13e0*/  ISETP.GT.AND P2, PT, R0, 0x7, PT ;  /* 0x000000070000780c */ /* 0x000fc40003f44270 */
[----:B------:R-:W-:Y:S01]  /*13f0*/  FSEL R8, R21, -INF , P4 ;  /* 0xff80000015087808 */ /* 0x000fe20002000000 */
[----:B------:R-:W-:Y:S01]  /*1400*/  ULEA UR21, UR21, UR6, 0x1 ;  /* 0x0000000615157291 */ /* 0x000fe2000f8e08ff */
[----:B------:R-:W-:Y:S02]  /*1410*/  FMNMX3 R20, R14, R9, R10, !PT ;  /* 0x000000090e147276 */ /* 0x000fe4000780000a */
[C---:B------:R-:W-:Y:S02]  /*1420*/  ISETP.GT.AND P4, PT, R0.reuse, 0x8, PT ;  /* 0x000000080000780c */ /* 0x040fe40003f84270 */
[----:B------:R-:W-:Y:S02]  /*1430*/  FSEL R12, R11, -INF , P3 ;  /* 0xff8000000b0c7808 */ /* 0x000fe40001800000 */
[----:B------:R-:W-:Y:S02]  /*1440*/  ISETP.GT.AND P3, PT, R0, 0x9, PT ;  /* 0x000000090000780c */ /* 0x000fe40003f64270 */
[----:B------:R-:W-:-:S02]  /*1450*/  FSEL R11, R22, -INF , P2 ;  /* 0xff800000160b7808 */ /* 0x000fc40001000000 */
[----:B------:R-:W-:Y:S02]  /*1460*/  FMNMX3 R20, R20, R7, R8, !PT ;  /* 0x0000000714147276 */ /* 0x000fe40007800008 */
[C---:B------:R-:W-:Y:S02]  /*1470*/  ISETP.GT.AND P2, PT, R0.reuse, 0xa, PT ;  /* 0x0000000a0000780c */ /* 0x040fe40003f44270 */
[----:B------:R-:W-:Y:S02]  /*1480*/  FSEL R14, R13, -INF , P4 ;  /* 0xff8000000d0e7808 */ /* 0x000fe40002000000 */
[----:B------:R-:W-:Y:S02]  /*1490*/  ISETP.GT.AND P4, PT, R0, 0xb, PT ;  /* 0x0000000b0000780c */ /* 0x000fe40003f84270 */
[----:B------:R-:W-:Y:S02]  /*14a0*/  FSEL R13, R23, -INF , P3 ;  /* 0xff800000170d7808 */ /* 0x000fe40001800000 */
[----:B------:R-:W-:-:S02]  /*14b0*/  FMNMX3 R20, R20, R12, R11, !PT ;  /* 0x0000000c14147276 */ /* 0x000fc4000780000b */
[----:B------:R-:W-:Y:S02]  /*14c0*/  FSEL R15, R15, -INF , P2 ;  /* 0xff8000000f0f7808 */ /* 0x000fe40001000000 */
[C---:B------:R-:W-:Y:S02]  /*14d0*/  ISETP.GT.AND P3, PT, R0.reuse, 0xc, PT ;  /* 0x0000000c0000780c */ /* 0x040fe40003f64270 */
[----:B------:R-:W-:Y:S02]  /*14e0*/  ISETP.GT.AND P2, PT, R0, 0xd, PT ;  /* 0x0000000d0000780c */ /* 0x000fe40003f44270 */
[----:B------:R-:W-:Y:S02]  /*14f0*/  FSEL R16, R16, -INF , P4 ;  /* 0xff80000010107808 */ /* 0x000fe40002000000 */
[----:B------:R-:W-:Y:S02]  /*1500*/  FMNMX3 R20, R20, R14, R13, !PT ;  /* 0x0000000e14147276 */ /* 0x000fe4000780000d */
[----:B------:R-:W-:-:S02]  /*1510*/  ISETP.GT.AND P4, PT, R0, 0xe, PT ;  /* 0x0000000e0000780c */ /* 0x000fc40003f84270 */
[----:B------:R-:W-:Y:S02]  /*1520*/  FSEL R17, R17, -INF , P3 ;  /* 0xff80000011117808 */ /* 0x000fe40001800000 */
[----:B------:R-:W-:Y:S02]  /*1530*/  FSEL R18, R18, -INF , P2 ;  /* 0xff80000012127808 */ /* 0x000fe40001000000 */
[----:B------:R-:W-:Y:S02]  /*1540*/  FMNMX3 R21, R20, R15, R16, !PT ;  /* 0x0000000f14157276 */ /* 0x000fe40007800010 */
[----:B------:R-:W-:Y:S02]  /*1550*/  FSEL R20, R19, -INF , P4 ;  /* 0xff80000013147808 */ /* 0x000fe40002000000 */
[----:B------:R-:W-:-:S04]  /*1560*/  FMNMX3 R21, R21, R17, R18, !PT ;  /* 0x0000001115157276 */ /* 0x000fc80007800012 */
[----:B------:R-:W-:-:S05]  /*1570*/  FMNMX3 R33, R21, -INF , R20, !PT ;  /* 0xff80000015217876 */ /* 0x000fca0007800014 */
[--C-:B------:R-:W-:Y:S01]  /*1580*/  FADD R4, R4, -R33.reuse ;  /* 0x8000002104047221 */ /* 0x100fe20000000000 */
[--C-:B------:R-:W-:Y:S01]  /*1590*/  FADD R5, R5, -R33.reuse ;  /* 0x8000002105057221 */ /* 0x100fe20000000000 */
[--C-:B------:R-:W-:Y:S01]  /*15a0*/  FADD R6, R6, -R33.reuse ;  /* 0x8000002106067221 */ /* 0x100fe20000000000 */
[--C-:B------:R-:W-:Y:S01]  /*15b0*/  FADD R9, R9, -R33.reuse ;  /* 0x8000002109097221 */ /* 0x100fe20000000000 */
[----:B------:R-:W-:Y:S01]  /*15c0*/  FMUL R4, R4, 1.4426950216293334961 ;  /* 0x3fb8aa3b04047820 */ /* 0x000fe20000400000 */
[----:B------:R-:W-:Y:S01]  /*15d0*/  FMUL R5, R5, 1.4426950216293334961 ;  /* 0x3fb8aa3b05057820 */ /* 0x000fe20000400000 */
[----:B------:R-:W-:Y:S01]  /*15e0*/  FMUL R6, R6, 1.4426950216293334961 ;  /* 0x3fb8aa3b06067820 */ /* 0x000fe20000400000 */
[--C-:B------:R-:W-:Y:S01]  /*15f0*/  FADD R10, R10, -R33.reuse ;  /* 0x800000210a0a7221 */ /* 0x100fe20000000000 */
[----:B------:R-:W-:Y:S01]  /*1600*/  FMUL R9, R9, 1.4426950216293334961 ;  /* 0x3fb8aa3b09097820 */ /* 0x000fe20000400000 */
[--C-:B------:R-:W-:Y:S01]  /*1610*/  FADD R12, R12, -R33.reuse ;  /* 0x800000210c0c7221 */ /* 0x100fe20000000000 */
[----:B------:R-:W-:Y:S01]  /*1620*/  MUFU.EX2 R4, R4 ;  /* 0x0000000400047308 */ /* 0x000fe20000000800 */
[----:B------:R-:W-:Y:S01]  /*1630*/  FMUL R19, R10, 1.4426950216293334961 ;  /* 0x3fb8aa3b0a137820 */ /* 0x000fe20000400000 */
[--C-:B------:R-:W-:Y:S01]  /*1640*/  FADD R10, R7, -R33.reuse ;  /* 0x80000021070a7221 */ /* 0x100fe20000000000 */
[----:B------:R-:W-:Y:S01]  /*1650*/  FMUL R22, R12, 1.4426950216293334961 ;  /* 0x3fb8aa3b0c167820 */ /* 0x000fe20000400000 */
[--C-:B------:R-:W-:Y:S01]  /*1660*/  FADD R14, R14, -R33.reuse ;  /* 0x800000210e0e7221 */ /* 0x100fe20000000000 */
[--C-:B------:R-:W-:Y:S01]  /*1670*/  FADD R12, R11, -R33.reuse ;  /* 0x800000210b0c7221 */ /* 0x100fe20000000000 */
[----:B------:R-:W-:Y:S01]  /*1680*/  FMUL R21, R10, 1.4426950216293334961 ;  /* 0x3fb8aa3b0a157820 */ /* 0x000fe20000400000 */
[--C-:B------:R-:W-:Y:S01]  /*1690*/  FADD R10, R8, -R33.reuse ;  /* 0x80000021080a7221 */ /* 0x100fe20000000000 */
[----:B------:R-:W0:Y:S01]  /*16a0*/  MUFU.EX2 R5, R5 ;  /* 0x0000000500057308 */ /* 0x000e220000000800 */
[----:B------:R-:W-:Y:S01]  /*16b0*/  FMUL R12, R12, 1.4426950216293334961 ;  /* 0x3fb8aa3b0c0c7820 */ /* 0x000fe20000400000 */
[--C-:B------:R-:W-:Y:S01]  /*16c0*/  FADD R20, R20, -R33.reuse ;  /* 0x8000002114147221 */ /* 0x100fe20000000000 */
[----:B------:R-:W-:Y:S01]  /*16d0*/  FMUL R10, R10, 1.4426950216293334961 ;  /* 0x3fb8aa3b0a0a7820 */ /* 0x000fe20000400000 */
[--C-:B------:R-:W-:Y:S01]  /*16e0*/  FADD R16, R16, -R33.reuse ;  /* 0x8000002110107221 */ /* 0x100fe20000000000 */
[--C-:B------:R-:W-:Y:S01]  /*16f0*/  FADD R17, R17, -R33.reuse ;  /* 0x8000002111117221 */ /* 0x100fe20000000000 */
[----:B------:R-:W-:Y:S01]  /*1700*/  FADD R18, R18, -R33 ;  /* 0x8000002112127221 */ /* 0x000fe20000000000 */
[----:B------:R-:W-:Y:S01]  /*1710*/  FMUL R20, R20, 1.4426950216293334961 ;  /* 0x3fb8aa3b14147820 */ /* 0x000fe20000400000 */
[----:B------:R-:W3:Y:S01]  /*1720*/  MUFU.EX2 R6, R6 ;  /* 0x0000000600067308 */ /* 0x000ee20000000800 */
[----:B------:R-:W-:Y:S01]  /*1730*/  FMUL R16, R16, 1.4426950216293334961 ;  /* 0x3fb8aa3b10107820 */ /* 0x000fe20000400000 */
[----:B------:R-:W-:Y:S01]  /*1740*/  FMUL R17, R17, 1.4426950216293334961 ;  /* 0x3fb8aa3b11117820 */ /* 0x000fe20000400000 */
[----:B------:R-:W-:-:S05]  /*1750*/  FMUL R18, R18, 1.4426950216293334961 ;  /* 0x3fb8aa3b12127820 */ /* 0x000fca0000400000 */
[----:B------:R-:W4:Y:S01]  /*1760*/  MUFU.EX2 R9, R9 ;  /* 0x0000000900097308 */ /* 0x000f220000000800 */
[----:B0-----:R-:W-:Y:S01]  /*1770*/  FADD R27, R4, R5 ;  /* 0x00000005041b7221 */ /* 0x001fe20000000000 */
[----:B------:R-:W-:-:S06]  /*1780*/  F2FP.F16.F32.PACK_AB R4, R5, R4 ;  /* 0x000000040504723e */ /* 0x000fcc00000000ff */
[----:B------:R0:W-:Y:S01]  /*1790*/  MUFU.EX2 R7, R19 ;  /* 0x0000001300077308 */ /* 0x0001e20000000800 */
[----:B---3--:R-:W-:-:S07]  /*17a0*/  FADD R24, R6, R27 ;  /* 0x0000001b06187221 */ /* 0x008fce0000000000 */
[----:B------:R3:W1:Y:S01]  /*17b0*/  MUFU.EX2 R8, R21 ;  /* 0x0000001500087308 */ /* 0x0006620000000800 */
[----:B0-----:R-:W-:Y:S01]  /*17c0*/  FMUL R19, R14, 1.4426950216293334961 ;  /* 0x3fb8aa3b0e137820 */ /* 0x001fe20000400000 */
[----:B------:R-:W-:Y:S01]  /*17d0*/  FADD R14, R13, -R33 ;  /* 0x800000210d0e7221 */ /* 0x000fe20000000000 */
[C---:B----4-:R-:W-:Y:S01]  /*17e0*/  FADD R24, R9.reuse, R24 ;  /* 0x0000001809187221 */ /* 0x050fe20000000000 */
[----:B------:R-:W-:Y:S01]  /*17f0*/  F2FP.F16.F32.PACK_AB R5, R9, R6 ;  /* 0x000000060905723e */ /* 0x000fe200000000ff */
[----:B------:R-:W-:-:S03]  /*1800*/  FADD R9, -R33, -INF ;  /* 0xff80000021097421 */ /* 0x000fc60000000100 */
[----:B------:R-:W-:Y:S01]  /*1810*/  MUFU.EX2 R10, R10 ;  /* 0x0000000a000a7308 */ /* 0x000fe20000000800 */
[----:B---3--:R-:W-:Y:S01]  /*1820*/  FMUL R21, R14, 1.4426950216293334961 ;  /* 0x3fb8aa3b0e157820 */ /* 0x008fe20000400000 */
[----:B------:R-:W-:-:S04]  /*1830*/  FADD R14, R15, -R33 ;  /* 0x800000210f0e7221 */ /* 0x000fc80000000000 */
[----:B------:R-:W-:Y:S02]  /*1840*/  FMUL R14, R14, 1.4426950216293334961 ;  /* 0x3fb8aa3b0e0e7820 */ /* 0x000fe40000400000 */
[----:B------:R-:W0:Y:S01]  /*1850*/  MUFU.EX2 R11, R22 ;  /* 0x00000016000b7308 */ /* 0x000e220000000800 */
[----:B-1----:R-:W-:-:S07]  /*1860*/  F2FP.F16.F32.PACK_AB R6, R8, R7 ;  /* 0x000000070806723e */ /* 0x002fce00000000ff */
[----:B------:R-:W-:Y:S08]  /*1870*/  MUFU.EX2 R12, R12 ;  /* 0x0000000c000c7308 */ /* 0x000ff00000000800 */
[----:B------:R1:W-:Y:S08]  /*1880*/  MUFU.EX2 R13, R19 ;  /* 0x00000013000d7308 */ /* 0x0003f00000000800 */
[----:B------:R-:W-:Y:S01]  /*1890*/  MUFU.EX2 R15, R21 ;  /* 0x00000015000f7308 */ /* 0x000fe20000000800 */
[----:B-1----:R-:W-:Y:S01]  /*18a0*/  FADD R19, R7, R24 ;  /* 0x0000001807137221 */ /* 0x002fe20000000000 */
[----:B0-----:R-:W-:Y:S01]  /*18b0*/  F2FP.F16.F32.PACK_AB R7, R11, R10 ;  /* 0x0000000a0b07723e */ /* 0x001fe200000000ff */
[----:B------:R-:W-:-:S02]  /*18c0*/  FMUL R24, R9, 1.4426950216293334961 ;  /* 0x3fb8aa3b09187820 */ /* 0x000fc40000400000 */
[----:B------:R-:W-:-:S03]  /*18d0*/  FADD R19, R8, R19 ;  /* 0x0000001308137221 */ /* 0x000fc60000000000 */
[----:B------:R0:W-:Y:S08]  /*18e0*/  MUFU.EX2 R23, R16 ;  /* 0x0000001000177308 */ /* 0x0001f00000000800 */
[----:B------:R-:W1:Y:S01]  /*18f0*/  MUFU.EX2 R14, R14 ;  /* 0x0000000e000e7308 */ /* 0x000e620000000800 */
[----:B0-----:R-:W-:-:S07]  /*1900*/  FADD R16, R10, R19 ;  /* 0x000000130a107221 */ /* 0x001fce0000000000 */
[----:B------:R0:W3:Y:S08]  /*1910*/  MUFU.EX2 R22, R17 ;  /* 0x0000001100167308 */ /* 0x0000f00000000800 */
[----:B------:R-:W-:Y:S01]  /*1920*/  MUFU.EX2 R21, R18 ;  /* 0x0000001200157308 */ /* 0x000fe20000000800 */
[----:B0-----:R-:W-:Y:S01]  /*1930*/  FADD R17, R11, R16 ;  /* 0x000000100b117221 */ /* 0x001fe20000000000 */
[----:B-1----:R-:W-:-:S03]  /*1940*/  F2FP.F16.F32.PACK_AB R9, R14, R15 ;  /* 0x0000000f0e09723e */ /* 0x002fc600000000ff */
[----:B------:R-:W-:-:S03]  /*1950*/  FADD R8, R12, R17 ;  /* 0x000000110c087221 */ /* 0x000fc60000000000 */
[----:B------:R-:W0:Y:S01]  /*1960*/  MUFU.EX2 R20, R20 ;  /* 0x0000001400147308 */ /* 0x000e220000000800 */
[C---:B------:R-:W-:Y:S01]  /*1970*/  FADD R10, R13.reuse, R8 ;  /* 0x000000080d0a7221 */ /* 0x040fe20000000000 */
[----:B------:R-:W-:-:S03]  /*1980*/  F2FP.F16.F32.PACK_AB R8, R13, R12 ;  /* 0x0000000c0d08723e */ /* 0x000fc600000000ff */
[----:B------:R-:W-:Y:S01]  /*1990*/  FADD R13, R15, R10 ;  /* 0x0000000a0f0d7221 */ /* 0x000fe20000000000 */
[----:B---3--:R-:W-:Y:S02]  /*19a0*/  F2FP.F16.F32.PACK_AB R10, R22, R23 ;  /* 0x00000017160a723e */ /* 0x008fe400000000ff */
[----:B0-----:R-:W-:Y:S01]  /*19b0*/  F2FP.F16.F32.PACK_AB R11, R20, R21 ;  /* 0x00000015140b723e */ /* 0x001fe200000000ff */
[----:B--2---:R-:W-:Y:S06]  /*19c0*/  @!P0 BRA `(.L_x_9) ;  /* 0x0000000000048947 */ /* 0x004fec0003800000 */
[----:B------:R0:W-:Y:S02]  /*19d0*/  STTM.x8 tmem[UR21], R4 ;  /* 0x00000004000079ed */ /* 0x0001e400081c0015 */
.L_x_9:
[----:B-----5:R1:W-:Y:S01]  /*19e0*/  STS.U16 [R2+UR9+0x2000], R25 ;  /* 0x0020001902007988 */ /* 0x0203e20008000409 */
[----:B------:R-:W2:Y:S01]  /*19f0*/  MUFU.EX2 R24, R24 ;  /* 0x0000001800187308 */ /* 0x000ea20000000800 */
[----:B------:R-:W-:Y:S01]  /*1a00*/  FADD R26, R14, R13 ;  /* 0x0000000d0e1a7221 */ /* 0x000fe20000000000 */
[----:B------:R-:W3:Y:S02]  /*1a10*/  FENCE.VIEW.ASYNC.T ;  /* 0x00000000000073c6 */ /* 0x000ee40000000200 */
[----:B---3--:R-:W-:Y:S01]  /*1a20*/  BAR.SYNC.DEFER_BLOCKING 0x0 ;  /* 0x0000000000007b1d */ /* 0x008fe20000010000 */
[----:B------:R-:W-:-:S05]  /*1a30*/  FADD R23, R23, R26 ;  /* 0x0000001a17177221 */ /* 0x000fca0000000000 */
[----:B0-----:R-:W0:Y:S01]  /*1a40*/  LDTM.x16 R4, tmem[UR11] ;  /* 0x0000000b000479ee */ /* 0x001e220008240000 */
[----:B------:R-:W-:Y:S01]  /*1a50*/  NOP ;  /* 0x0000000000007918 */ /* 0x000fe20000000000 */
[----:B-1----:R-:W-:Y:S05]  /*1a60*/  @!P0 BRA `(.L_x_10) ;  /* 0x0000000000448947 */ /* 0x002fea0003800000 */
[C---:B0-2---:R-:W-:Y:S01]  /*1a70*/  FMUL R4, R24.reuse, R4 ;  /* 0x0000000418047220 */ /* 0x045fe20000400000 */
[C---:B------:R-:W-:Y:S01]  /*1a80*/  FMUL R5, R24.reuse, R5 ;  /* 0x0000000518057220 */ /* 0x040fe20000400000 */
        /* <DEDUP_REMOVED lines=13> */
[----:B------:R-:W-:-:S04]  /*1b60*/  FMUL R19, R24, R19 ;  /* 0x0000001318137220 */ /* 0x000fc80000400000 */
[----:B------:R1:W-:Y:S03]  /*1b70*/  STTM.x16 tmem[UR11], R4 ;  /* 0x00000004000079ed */ /* 0x0003e6000824000b */
.L_x_10:
[----:B0-----:R-:W0:Y:S02]  /*1b80*/  FENCE.VIEW.ASYNC.T ;  /* 0x00000000000073c6 */ /* 0x001e240000000200 */
[----:B0-----:R-:W-:Y:S01]  /*1b90*/  BAR.SYNC.DEFER_BLOCKING 0x0 ;  /* 0x0000000000007b1d */ /* 0x001fe20000010000 */
[----:B------:R-:W-:Y:S01]  /*1ba0*/  FADD R22, R22, R23 ;  /* 0x0000001716167221 */ /* 0x000fe20000000000 */
[----:B------:R-:W-:Y:S01]  /*1bb0*/  UIADD3 UR6, UPT, UPT, UR9, 0x2600, URZ ;  /* 0x0000260009067890 */ /* 0x000fe2000fffe0ff */
[----:B------:R-:W-:Y:S02]  /*1bc0*/  FSEL R33, R33, -INF , P0 ;  /* 0xff80000021217808 */ /* 0x000fe40000000000 */
[----:B------:R-:W-:-:S04]  /*1bd0*/  FADD R21, R21, R22 ;  /* 0x0000001615157221 */ /* 0x000fc80000000000 */
[----:B------:R-:W-:-:S04]  /*1be0*/  FADD R21, R20, R21 ;  /* 0x0000001514157221 */ /* 0x000fc80000000000 */
[----:B--2---:R-:W-:-:S05]  /*1bf0*/  FADD R21, R24, R21 ;  /* 0x0000001518157221 */ /* 0x004fca0000000000 */
[----:B------:R-:W-:Y:S01]  /*1c00*/  FSEL R32, R21, 1, P0 ;  /* 0x3f80000015207808 */ /* 0x000fe20000000000 */
[----:B------:R0:W-:Y:S06]  /*1c10*/  MEMBAR.ALL.CTA ;  /* 0x0000000000007992 */ /* 0x0001ec0000008000 */
[----:B0-----:R-:W0:Y:S02]  /*1c20*/  FENCE.VIEW.ASYNC.S ;  /* 0x00000000000073c6 */ /* 0x001e240000000000 */
[----:B0-----:R-:W-:Y:S06]  /*1c30*/  BAR.SYNC.DEFER_BLOCKING 0x0 ;  /* 0x0000000000007b1d */ /* 0x001fec0000010000 */
[----:B------:R-:W-:Y:S05]  /*1c40*/  @!P1 BRA `(.L_x_11) ;  /* 0x0000000000589947 */ /* 0x000fea0003800000 */
[----:B------:R-:W-:Y:S01]  /*1c50*/  UIADD3 UR4, UPT, UPT, UR9, 0x2000, URZ ;  /* 0x0000200009047890 */ /* 0x000fe2000fffe0ff */
[----:B------:R-:W-:Y:S01]  /*1c60*/  BSSY.RECONVERGENT B0, `(.L_x_12) ;  /* 0x0000013000007945 */ /* 0x000fe20003800200 */
[----:B------:R-:W-:Y:S02]  /*1c70*/  ELECT P0, URZ, PT ;  /* 0x0000000000ff782f */ /* 0x000fe40003800000 */
[----:B------:R-:W-:Y:S02]  /*1c80*/  USHF.R.U32.HI UR4, URZ, 0x4, UR4 ;  /* 0x00000004ff047899 */ /* 0x000fe40008011604 */
[----:B------:R-:W-:Y:S02]  /*1c90*/  UIADD3 UR14, UPT, UPT, UR10, 0x10, URZ ;  /* 0x000000100a0e7890 */ /* 0x000fe4000fffe0ff */
[----:B------:R-:W-:Y:S02]  /*1ca0*/  USGXT.U32 UR4, UR4, 0xe ;  /* 0x0000000e0404789a */ /* 0x000fe40008000000 */
[----:B------:R-:W-:Y:S01]  /*1cb0*/  UIADD3 UR15, UPT, UPT, UR10, 0x48, URZ ;  /* 0x000000480a0f7890 */ /* 0x000fe2000fffe0ff */
[----:B------:R-:W-:Y:S01]  /*1cc0*/  UMOV UR16, 0x0 ;  /* 0x0000000000107882 */ /* 0x000fe20000000000 */
[----:B------:R-:W-:Y:S01]  /*1cd0*/  UMOV UR17, 0x8040010 ;  /* 0x0804001000117882 */ /* 0x000fe20000000000 */
[----:B------:R-:W-:Y:S01]  /*1ce0*/  UMOV UR5, 0xc0004010 ;  /* 0xc000401000057882 */ /* 0x000fe20000000000 */
[----:B------:R-:W-:Y:S01]  /*1cf0*/  UMOV UR18, 0x0 ;  /* 0x0000000000127882 */ /* 0x000fe20000000000 */
[----:B------:R-:W-:-:S02]  /*1d00*/  UMOV UR19, 0x8040010 ;  /* 0x0804001000137882 */ /* 0x000fc40000000000 */
[----:B------:R0:W-:Y:S02]  /*1d10*/  UTCHMMA tmem[UR20], gdesc[UR4], tmem[UR10], tmem[UR16], idesc[UR17], UPT ;  /* 0x00ff1004140079ea */ /* 0x0001e4000b80000a */
[----:B------:R0:W-:Y:S01]  /*1d20*/  UTCHMMA tmem[UR15], gdesc[UR4], tmem[UR14], tmem[UR18], idesc[UR19], UPT ;  /* 0x00ff12040f0079ea */ /* 0x0001e2000b80000e */
[----:B------:R-:W-:Y:S05]  /*1d30*/  @!P0 BRA `(.L_x_13) ;  /* 0x0000000000148947 */ /* 0x000fea0003800000 */
[----:B0-----:R-:W-:Y:S01]  /*1d40*/  UMOV UR4, UR6 ;  /* 0x0000000600047c82 */ /* 0x001fe20008000000 */
[----:B------:R-:W-:Y:S02]  /*1d50*/  UMOV UR5, URZ ;  /* 0x000000ff00057c82 */ /* 0x000fe40008000000 */
[----:B------:R-:W-:Y:S02]  /*1d60*/  UMOV UR4, UR4 ;  /* 0x0000000400047c82 */ /* 0x000fe40008000000 */
[----:B------:R2:W-:Y:S01]  /*1d70*/  UTCBAR [UR4], URZ ;  /* 0x000000ff040073e9 */ /* 0x0005e200080000ff */
[----:B------:R-:W-:Y:S02]  /*1d80*/  NOP ;  /* 0x0000000000007918 */ /* 0x000fe40000000000 */
.L_x_13:
[----:B0-2---:R-:W-:Y:S05]  /*1d90*/  BSYNC.RECONVERGENT B0 ;  /* 0x0000000000007941 */ /* 0x005fea0003800200 */
.L_x_12:
[----:B------:R-:W-:Y:S05]  /*1da0*/  BRA `(.L_x_14) ;  /* 0x0000000000087947 */ /* 0x000fea0003800000 */
.L_x_11:
[----:B------:R-:W-:-:S13]  /*1db0*/  ISETP.GE.AND P0, PT, R31, RZ, PT ;  /* 0x000000ff1f00720c */ /* 0x000fda0003f06270 */
[----:B------:R-:W-:Y:S05]  /*1dc0*/  @!P0 BRA `(.L_x_15) ;  /* 0x0000001400108947 */ /* 0x000fea0003800000 */
.L_x_14:
[----:B------:R-:W-:Y:S01]  /*1dd0*/  USHF.R.U32.HI UR16, URZ, 0x4, UR9 ;  /* 0x00000004ff107899 */ /* 0x000fe20008011609 */
[----:B-1----:R-:W-:Y:S01]  /*1de0*/  HFMA2 R6, -RZ, RZ, 0, 0 ;  /* 0x00000000ff067431 */ /* 0x002fe200000001ff */
[----:B------:R-:W-:Y:S01]  /*1df0*/  UIADD3 UR5, UPT, UPT, UR9, 0x2400, URZ ;  /* 0x0000240009057890 */ /* 0x000fe2000fffe0ff */
[----:B------:R-:W-:Y:S01]  /*1e00*/  VIADD R31, R31, 0xf0 ;  /* 0x000000f01f1f7836 */ /* 0x000fe20000000000 */
[----:B------:R-:W-:Y:S01]  /*1e10*/  USHF.L.U32 UR13, UR13, 0x4, URZ ;  /* 0x000000040d0d7899 */ /* 0x000fe200080006ff */
[----:B------:R-:W-:Y:S01]  /*1e20*/  IMAD.MOV.U32 R28, RZ, RZ, RZ ;  /* 0x000000ffff1c7224 */ /* 0x000fe200078e00ff */
[----:B------:R-:W-:Y:S02]  /*1e30*/  USHF.L.U32 UR22, UR7, 0x4, URZ ;  /* 0x0000000407167899 */ /* 0x000fe400080006ff */
[----:B------:R-:W-:Y:S02]  /*1e40*/  USGXT.U32 UR16, UR16, 0xe ;  /* 0x0000000e1010789a */ /* 0x000fe40008000000 */
[----:B------:R-:W-:Y:S01]  /*1e50*/  USHF.R.U32.HI UR5, URZ, 0x4, UR5 ;  /* 0x00000004ff057899 */ /* 0x000fe20008011605 */
[----:B------:R-:W-:Y:S01]  /*1e60*/  IMAD.U32 R29, RZ, RZ, UR13 ;  /* 0x0000000dff1d7e24 */ /* 0x000fe2000f8e00ff */
[----:B------:R-:W-:Y:S01]  /*1e70*/  UISETP.NE.U32.AND UP1, UPT, UR24, URZ, UPT ;  /* 0x000000ff1800728c */ /* 0x000fe2000bf25070 */
[----:B------:R-:W-:Y:S01]  /*1e80*/  MOV R30, UR22 ;  /* 0x00000016001e7c02 */ /* 0x000fe20008000f00 */
[----:B------:R-:W-:-:S02]  /*1e90*/  ULOP3.LUT UR24, UR16, 0x800000, URZ, 0xfc, !UPT ;  /* 0x0080000010187892 */ /* 0x000fc4000f8efcff */
[----:B------:R-:W-:Y:S02]  /*1ea0*/  USHF.R.U32.HI UR14, URZ, 0x4, UR23 ;  /* 0x00000004ff0e7899 */ /* 0x000fe40008011617 */
[----:B------:R-:W-:Y:S01]  /*1eb0*/  UIADD3 UR16, UP2, UPT, UR16, 0x800100, URZ ;  /* 0x0080010010107890 */ /* 0x000fe2000ff5e0ff */
[----:B------:R-:W-:Y:S01]  /*1ec0*/  UMOV UR4, URZ ;  /* 0x000000ff00047c82 */ /* 0x000fe20008000000 */
[----:B------:R-:W-:Y:S01]  /*1ed0*/  USGXT.U32 UR18, UR5, 0xe ;  /* 0x0000000e0512789a */ /* 0x000fe20008000000 */
[----:B------:R-:W-:Y:S01]  /*1ee0*/  UMOV UR23, 0x1 ;  /* 0x0000000100177882 */ /* 0x000fe20000000000 */
[----:B------:R-:W0:Y:S01]  /*1ef0*/  LDCU UR31, c[0x0][0x3a8] ;  /* 0x00007500ff1f77ac */ /* 0x000e220008000800 */
[----:B------:R-:W-:Y:S02]  /*1f00*/  USGXT.U32 UR14, UR14, 0xe ;  /* 0x0000000e0e0e789a */ /* 0x000fe40008000000 */
[----:B------:R-:W-:Y:S01]  /*1f10*/  UIADD3.X UR17, UPT, UPT, UR4, 0x40004040, URZ, UP2, !UPT ;  /* 0x4000404004117890 */ /* 0x000fe200097fe4ff */
[----:B------:R-:W-:Y:S01]  /*1f20*/  UMOV UR5, URZ ;  /* 0x000000ff00057c82 */ /* 0x000fe20008000000 */
[----:B------:R-:W-:Y:S01]  /*1f30*/  UMOV UR30, UR6 ;  /* 0x00000006001e7c82 */ /* 0x000fe20008000000 */
[----:B------:R-:W-:Y:S01]  /*1f40*/  UMOV UR15, 0xc0004010 ;  /* 0xc0004010000f7882 */ /* 0x000fe20000000000 */
[----:B------:R-:W-:-:S08]  /*1f50*/  UMOV UR19, 0xc0004010 ;  /* 0xc000401000137882 */ /* 0x000fd00000000000 */
.L_x_20:
[----:B------:R-:W-:-:S04]  /*1f60*/  LEA R4, P0, R30, R36, 0x1 ;  /* 0x000000241e047211 */ /* 0x000fc800078008ff */
[----:B------:R-:W-:-:S06]  /*1f70*/  LEA.HI.X.SX32 R5, R30, R37, 0x1, P0 ;  /* 0x000000251e057211 */ /* 0x000fcc00000f0eff */
[----:B------:R-:W2:Y:S01]  /*1f80*/  LDG.E.U16 R5, desc[UR28][R4.64] ;  /* 0x0000001c04057981 */ /* 0x000ea2000c1e1500 */
[----:B------:R-:W-:Y:S01]  /*1f90*/  UMOV UR6, 0x1 ;  /* 0x0000000100067882 */ /* 0x000fe20000000000 */
[----:B------:R-:W-:Y:S01]  /*1fa0*/  VOTEU.ALL UP2, P6 ;  /* 0x0000000000ff7886 */ /* 0x000fe20003040000 */
[----:B------:R-:W-:-:S04]  /*1fb0*/  @!UP0 UIADD3 UR6, UPT, UPT, -UR6, 0x100000, URZ ;  /* 0x0010000006068890 */ /* 0x000fc8000fffe1ff */
[----:B------:R-:W-:Y:S02]  /*1fc0*/  @!UP0 USHF.L.U32 UR7, UR6, 0xb, URZ ;  /* 0x0000000b06078899 */ /* 0x000fe400080006ff */
[----:B------:R-:W-:Y:S01]  /*1fd0*/  @!UP0 USHF.L.U32 UR6, UR6, 0x1, URZ ;  /* 0x0000000106068899 */ /* 0x000fe200080006ff */
[----:B--2---:R1:W-:Y:S01]  /*1fe0*/  STS.U16 [R2+UR9+0x2200], R5 ;  /* 0x0022000502007988 */ /* 0x0043e20008000409 */
[----:B------:R2:W-:Y:S06]  /*1ff0*/  MEMBAR.ALL.CTA ;  /* 0x0000000000007992 */ /* 0x0005ec0000008000 */
[----:B--2---:R-:W-:Y:S04]  /*2000*/  FENCE.VIEW.ASYNC.S ;  /* 0x00000000000073c6 */ /* 0x004fe80000000000 */
[----:B------:R-:W2:Y:S02]  /*2010*/  FENCE.VIEW.ASYNC.S ;  /* 0x00000000000073c6 */ /* 0x000ea40000000000 */
[----:B--2---:R1:W2:Y:S02]  /*2020*/  @!UP2 SYNCS.EXCH.64 URZ, [UR9+0x2610], UR6 ;  /* 0x0026100609ffa5b2 */ /* 0x0042a40008000100 */
[----:B--2---:R-:W-:Y:S06]  /*2030*/  BAR.SYNC.DEFER_BLOCKING 0x0 ;  /* 0x0000000000007b1d */ /* 0x004fec0000010000 */
[----:B-1----:R-:W-:Y:S05]  /*2040*/  BRA.U UP1, `(.L_x_16) ;  /* 0x0000000101347547 */ /* 0x002fea000b800000 */
[----:B------:R-:W-:Y:S02]  /*2050*/  UIADD3 UR32, UPT, UPT, UR10, 0x30, URZ ;  /* 0x000000300a207890 */ /* 0x000fe4000fffe0ff */
[----:B------:R-:W-:Y:S01]  /*2060*/  UIADD3 UR6, UPT, UPT, UR9, 0x2610, URZ ;  /* 0x0000261009067890 */ /* 0x000fe2000fffe0ff */
[----:B------:R-:W-:Y:S01]  /*2070*/  UMOV UR25, 0x40004040 ;  /* 0x4000404000197882 */ /* 0x000fe20000000000 */
[----:B------:R-:W-:Y:S01]  /*2080*/  UMOV UR26, 0x0 ;  /* 0x00000000001a7882 */ /* 0x000fe20000000000 */
[----:B------:R-:W-:Y:S01]  /*2090*/  UMOV UR27, 0x8048010 ;  /* 0x08048010001b7882 */ /* 0x000fe20000000000 */
[----:B------:R-:W-:Y:S01]  /*20a0*/  UMOV UR7, URZ ;  /* 0x000000ff00077c82 */ /* 0x000fe20008000000 */
[----:B------:R-:W-:Y:S01]  /*20b0*/  UMOV UR34, 0x0 ;  /* 0x0000000000227882 */ /* 0x000fe20000000000 */
[----:B------:R-:W-:Y:S01]  /*20c0*/  UMOV UR35, 0x8048010 ;  /* 0x0804801000237882 */ /* 0x000fe20000000000 */
[----:B------:R1:W-:Y:S01]  /*20d0*/  UTCHMMA gdesc[UR24], gdesc[UR14], tmem[UR12], tmem[UR26], idesc[UR27], !UPT ;  /* 0x00ff1a0e180075ea */ /* 0x0003e2000f80000c */
[----:B------:R-:W-:Y:S01]  /*20e0*/  UMOV UR6, UR6 ;  /* 0x0000000600067c82 */ /* 0x000fe20008000000 */
[----:B------:R1:W-:Y:S01]  /*20f0*/  UTCHMMA gdesc[UR16], gdesc[UR14], tmem[UR32], tmem[UR34], idesc[UR35], !UPT ;  /* 0x00ff220e100075ea */ /* 0x0003e2000f800020 */
[----:B------:R1:W-:Y:S01]  /*2100*/  UTCBAR [UR6], URZ ;  /* 0x000000ff060073e9 */ /* 0x0003e200080000ff */
[----:B------:R-:W-:-:S02]  /*2110*/  NOP ;  /* 0x0000000000007918 */ /* 0x000fc40000000000 */
.L_x_16:
[----:B------:R-:W2:Y:S01]  /*2120*/  SYNCS.PHASECHK.TRANS64.TRYWAIT P0, [UR9+0x2610], RZ ;  /* 0x002610ffff0075a7 */ /* 0x000ea20008001109 */
[----:B------:R-:W-:Y:S01]  /*2130*/  SHF.L.U32 R22, R6, 0x1f, RZ ;  /* 0x0000001f06167819 */ /* 0x000fe200000006ff */
[----:B--2---:R-:W-:Y:S06]  /*2140*/  @!P0 BRA `(.L_x_17) ;  /* 0x0000001c00f48947 */ /* 0x004fec0003800000 */
.L_x_25:
[----:B------:R-:W-:Y:S01]  /*2150*/  BAR.SYNC.DEFER_BLOCKING 0x0 ;  /* 0x0000000000007b1d */ /* 0x000fe20000010000 */
[----:B------:R-:W-:-:S04]  /*2160*/  LEA R20, P1, R29, R34, 0x1 ;  /* 0x000000221d147211 */ /* 0x000fc800078208ff */
[----:B------:R-:W-:Y:S01]  /*2170*/  LEA.HI.X.SX32 R21, R29, R35, 0x1, P1 ;  /* 0x000000231d157211 */ /* 0x000fe200008f0eff */
[----:B------:R-:W2:Y:S01]  /*2180*/  LDTM.x16 R4, tmem[UR11+0x20] ;  /* 0x0000200b000479ee */ /* 0x000ea20008240000 */
[----:B------:R-:W2:Y:S01]  /*2190*/  @!P6 SYNCS.CCTL.IV [UR9+0x2610] ;  /* 0x00261000ff00e9b1 */ /* 0x000ea20008000009 */
[----:B------:R-:W-:Y:S01]  /*21a0*/  NOP ;  /* 0x0000000000007918 */ /* 0x000fe20000000000 */
[----:B--2---:R-:W2:Y:S02]  /*21b0*/  SYNCS.PHASECHK.TRANS64.TRYWAIT P0, [UR30], R22 ;  /* 0x00000016ff0075a7 */ /* 0x004ea4000800111e */
[----:B--2---:R-:W-:Y:S05]  /*21c0*/  @!P0 BRA `(.L_x_18) ;  /* 0x0000001c00e08947 */ /* 0x004fea0003800000 */
.L_x_26:
[----:B------:R2:W3:Y:S01]  /*21d0*/  LDG.E.U16 R51, desc[UR28][R20.64] ;  /* 0x0000001c14337981 */ /* 0x0004e2000c1e1500 */
[----:B-1----:R-:W-:Y:S01]  /*21e0*/  UIADD3 UR25, UP6, UPT, UR4, 0x12, URZ ;  /* 0x0000001204197890 */ /* 0x002fe2000ffde0ff */
[----:B0-----:R-:W-:Y:S01]  /*21f0*/  FMUL R13, R13, UR31 ;  /* 0x0000001f0d0d7c20 */ /* 0x001fe20008400000 */
[----:B------:R-:W-:Y:S01]  /*2200*/  UIADD3 UR32, UP3, UPT, UR4, 0x14, URZ ;  /* 0x0000001404207890 */ /* 0x000fe2000ff7e0ff */
[----:B------:R-:W-:Y:S01]  /*2210*/  FMUL R7, R7, UR31 ;  /* 0x0000001f07077c20 */ /* 0x000fe20008400000 */
[----:B------:R-:W-:Y:S01]  /*2220*/  UIADD3.X UR26, UPT, UPT, URZ, UR5, URZ, UP6, !UPT ;  /* 0x00000005ff1a7290 */ /* 0x000fe2000b7fe4ff */
[----:B------:R-:W-:Y:S01]  /*2230*/  FMUL R6, R6, UR31 ;  /* 0x0000001f06067c20 */ /* 0x000fe20008400000 */
[----:B------:R-:W-:Y:S01]  /*2240*/  UIADD3 UR36, UP6, UPT, UR4, 0x1f, URZ ;  /* 0x0000001f04247890 */ /* 0x000fe2000ffde0ff */
[----:B------:R-:W-:Y:S01]  /*2250*/  FMUL R9, R9, UR31 ;  /* 0x0000001f09097c20 */ /* 0x000fe20008400000 */
[----:B------:R-:W-:Y:S01]  /*2260*/  UIADD3 UR27, UP2, UPT, UR4, 0x13, URZ ;  /* 0x00000013041b7890 */ /* 0x000fe2000ff5e0ff */
[----:B------:R-:W-:Y:S01]  /*2270*/  FMUL R11, R11, UR31 ;  /* 0x0000001f0b0b7c20 */ /* 0x000fe20008400000 */
[----:B------:R-:W-:Y:S01]  /*2280*/  UIADD3.X UR40, UPT, UPT, URZ, UR5, URZ, UP6, !UPT ;  /* 0x00000005ff287290 */ /* 0x000fe2000b7fe4ff */
[----:B------:R-:W-:Y:S01]  /*2290*/  FMUL R18, R18, UR31 ;  /* 0x0000001f12127c20 */ /* 0x000fe20008400000 */
[----:B------:R-:W-:Y:S01]  /*22a0*/  UIADD3.X UR33, UPT, UPT, URZ, UR5, URZ, UP3, !UPT ;  /* 0x00000005ff217290 */ /* 0x000fe20009ffe4ff */
[----:B------:R-:W-:Y:S01]  /*22b0*/  ISETP.LT.U32.AND P0, PT, R0, UR36, PT ;  /* 0x0000002400007c0c */ /* 0x000fe2000bf01070 */
[----:B------:R-:W-:Y:S01]  /*22c0*/  UIADD3 UR41, UP3, UPT, UR4, 0x1e, URZ ;  /* 0x0000001e04297890 */ /* 0x000fe2000ff7e0ff */
[----:B------:R-:W-:Y:S01]  /*22d0*/  FMUL R19, R19, UR31 ;  /* 0x0000001f13137c20 */ /* 0x000fe20008400000 */
[----:B------:R-:W-:Y:S01]  /*22e0*/  UIADD3.X UR30, UPT, UPT, URZ, UR5, URZ, UP2, !UPT ;  /* 0x00000005ff1e7290 */ /* 0x000fe200097fe4ff */
[----:B--2---:R-:W-:Y:S01]  /*22f0*/  IMAD.U32 R20, RZ, RZ, UR40 ;  /* 0x00000028ff147e24 */ /* 0x004fe2000f8e00ff */
[----:B------:R-:W-:-:S02]  /*2300*/  UIADD3 UR38, UP2, UPT, UR4, 0x1c, URZ ;  /* 0x0000001c04267890 */ /* 0x000fc4000ff5e0ff */
[----:B------:R-:W-:Y:S01]  /*2310*/  UIADD3.X UR42, UPT, UPT, URZ, UR5, URZ, UP3, !UPT ;  /* 0x00000005ff2a7290 */ /* 0x000fe20009ffe4ff */
[----:B------:R-:W-:Y:S01]  /*2320*/  ISETP.LT.U32.AND P2, PT, R0, UR41, PT ;  /* 0x0000002900007c0c */ /* 0x000fe2000bf41070 */
[----:B------:R-:W-:Y:S01]  /*2330*/  UIADD3 UR40, UP6, UPT, UR4, 0x1a, URZ ;  /* 0x0000001a04287890 */ /* 0x000fe2000ffde0ff */
[----:B------:R-:W-:Y:S01]  /*2340*/  ISETP.GT.U32.AND.EX P0, PT, R20, RZ, PT, P0 ;  /* 0x000000ff1400720c */ /* 0x000fe20003f04100 */
[----:B------:R-:W-:Y:S01]  /*2350*/  UIADD3.X UR39, UPT, UPT, URZ, UR5, URZ, UP2, !UPT ;  /* 0x00000005ff277290 */ /* 0x000fe200097fe4ff */
[C---:B------:R-:W-:Y:S01]  /*2360*/  ISETP.LT.U32.AND P4, PT, R0.reuse, UR38, PT ;  /* 0x0000002600007c0c */ /* 0x040fe2000bf81070 */
[----:B------:R-:W-:Y:S01]  /*2370*/  UIADD3 UR36, UP3, UPT, UR4, 0x19, URZ ;  /* 0x0000001904247890 */ /* 0x000fe2000ff7e0ff */
[----:B------:R-:W-:Y:S01]  /*2380*/  MOV R20, UR42 ;  /* 0x0000002a00147c02 */ /* 0x000fe20008000f00 */
[----:B------:R-:W-:Y:S01]  /*2390*/  UIADD3.X UR41, UPT, UPT, URZ, UR5, URZ, UP6, !UPT ;  /* 0x00000005ff297290 */ /* 0x000fe2000b7fe4ff */
[----:B------:R-:W-:Y:S01]  /*23a0*/  ISETP.LT.U32.AND P3, PT, R0, UR40, PT ;  /* 0x0000002800007c0c */ /* 0x000fe2000bf61070 */
[----:B------:R-:W-:Y:S01]  /*23b0*/  IMAD.U32 R21, RZ, RZ, UR39 ;  /* 0x00000027ff157e24 */ /* 0x000fe2000f8e00ff */
[----:B------:R-:W-:Y:S01]  /*23c0*/  UIADD3.X UR39, UPT, UPT, URZ, UR5, URZ, UP3, !UPT ;  /* 0x00000005ff277290 */ /* 0x000fe20009ffe4ff */
[----:B------:R-:W-:Y:S01]  /*23d0*/  ISETP.GT.U32.AND.EX P2, PT, R20, RZ, PT, P2 ;  /* 0x000000ff1400720c */ /* 0x000fe20003f44120 */
[----:B------:R-:W-:Y:S01]  /*23e0*/  UIADD3 UR38, UP6, UPT, UR4, 0x18, URZ ;  /* 0x0000001804267890 */ /* 0x000fe2000ffde0ff */
[----:B------:R-:W-:Y:S01]  /*23f0*/  MOV R20, UR41 ;  /* 0x0000002900147c02 */ /* 0x000fe20008000f00 */
[----:B------:R-:W-:Y:S01]  /*2400*/  UIADD3 UR6, UP5, UPT, UR4, 0x11, URZ ;  /* 0x0000001104067890 */ /* 0x000fe2000ffbe0ff */
[----:B------:R-:W-:Y:S01]  /*2410*/  ISETP.GT.U32.AND.EX P4, PT, R21, RZ, PT, P4 ;  /* 0x000000ff1500720c */ /* 0x000fe20003f84140 */
[----:B------:R-:W-:Y:S01]  /*2420*/  IMAD.U32 R21, RZ, RZ, UR39 ;  /* 0x00000027ff157e24 */ /* 0x000fe2000f8e00ff */
[----:B------:R-:W-:Y:S01]  /*2430*/  ISETP.GT.U32.AND.EX P3, PT, R20, RZ, PT, P3 ;  /* 0x000000ff1400720c */ /* 0x000fe20003f64130 */
[----:B------:R-:W-:Y:S01]  /*2440*/  UIADD3.X UR39, UPT, UPT, URZ, UR5, URZ, UP6, !UPT ;  /* 0x00000005ff277290 */ /* 0x000fe2000b7fe4ff */
[----:B------:R-:W-:Y:S01]  /*2450*/  FMUL R20, R16, UR31 ;  /* 0x0000001f10147c20 */ /* 0x000fe20008400000 */
[----:B------:R-:W-:Y:S01]  /*2460*/  UIADD3.X UR7, UPT, UPT, URZ, UR5, URZ, UP5, !UPT ;  /* 0x00000005ff077290 */ /* 0x000fe2000affe4ff */
[----:B------:R-:W-:Y:S01]  /*2470*/  ISETP.LT.U32.AND P1, PT, R0, UR36, PT ;  /* 0x0000002400007c0c */ /* 0x000fe2000bf21070 */
[----:B------:R-:W-:Y:S01]  /*2480*/  UIADD3 UR35, UP5, UPT, UR4, 0x16, URZ ;  /* 0x0000001604237890 */ /* 0x000fe2000ffbe0ff */
[----:B------:R-:W-:Y:S01]  /*2490*/  FMUL R16, R14, UR31 ;  /* 0x0000001f0e107c20 */ /* 0x000fe20008400000 */
[----:B------:R-:W-:Y:S01]  /*24a0*/  FSEL R14, R20, -INF , !P4 ;  /* 0xff800000140e7808 */ /* 0x000fe20006000000 */
[----:B------:R-:W-:Y:S01]  /*24b0*/  UIADD3 UR37, UP2, UPT, UR4, 0x17, URZ ;  /* 0x0000001704257890 */ /* 0x000fe2000ff5e0ff */
[----:B------:R-:W-:Y:S01]  /*24c0*/  ISETP.LT.U32.AND P4, PT, R0, UR38, PT ;  /* 0x0000002600007c0c */ /* 0x000fe2000bf81070 */
[----:B------:R-:W-:Y:S01]  /*24d0*/  UIADD3.X UR36, UPT, UPT, URZ, UR5, URZ, UP5, !UPT ;  /* 0x00000005ff247290 */ /* 0x000fe2000affe4ff */
[----:B------:R-:W-:Y:S01]  /*24e0*/  MOV R20, UR39 ;  /* 0x0000002700147c02 */ /* 0x000fe20008000f00 */
[----:B------:R-:W-:Y:S01]  /*24f0*/  UIADD3 UR34, UP4, UPT, UR4, 0x15, URZ ;  /* 0x0000001504227890 */ /* 0x000fe2000ff9e0ff */
[----:B------:R-:W-:Y:S01]  /*2500*/  ISETP.GT.U32.AND.EX P1, PT, R21, RZ, PT, P1 ;  /* 0x000000ff1500720c */ /* 0x000fe20003f24110 */
[----:B------:R-:W-:Y:S01]  /*2510*/  UIADD3 UR40, UP3, UPT, UR4, 0x1b, URZ ;  /* 0x0000001b04287890 */ /* 0x000fe2000ff7e0ff */
[----:B------:R-:W-:Y:S01]  /*2520*/  ISETP.GT.U32.AND.EX P4, PT, R20, RZ, PT, P4 ;  /* 0x000000ff1400720c */ /* 0x000fe20003f84140 */
[----:B------:R-:W-:Y:S01]  /*2530*/  FMUL R20, R12, UR31 ;  /* 0x0000001f0c147c20 */ /* 0x000fe20008400000 */
[----:B------:R-:W-:Y:S01]  /*2540*/  FSEL R16, R16, -INF , !P3 ;  /* 0xff80000010107808 */ /* 0x000fe20005800000 */
[----:B------:R-:W-:Y:S01]  /*2550*/  IMAD.U32 R21, RZ, RZ, UR36 ;  /* 0x00000024ff157e24 */ /* 0x000fe2000f8e00ff */
[----:B------:R-:W-:Y:S01]  /*2560*/  FSEL R12, R13, -INF , !P1 ;  /* 0xff8000000d0c7808 */ /* 0x000fe20004800000 */
[----:B------:R-:W-:Y:S01]  /*2570*/  UIADD3 UR41, UP5, UPT, UR4, 0x1d, URZ ;  /* 0x0000001d04297890 */ /* 0x000fe2000ffbe0ff */
[C---:B------:R-:W-:Y:S01]  /*2580*/  ISETP.LT.U32.AND P3, PT, R0.reuse, UR35, PT ;  /* 0x0000002300007c0c */ /* 0x040fe2000bf61070 */
[----:B------:R-:W-:Y:S01]  /*2590*/  UIADD3.X UR36, UPT, UPT, URZ, UR5, URZ, UP2, !UPT ;  /* 0x00000005ff247290 */ /* 0x000fe200097fe4ff */
[----:B------:R-:W-:Y:S01]  /*25a0*/  ISETP.LT.U32.AND P1, PT, R0, UR32, PT ;  /* 0x0000002000007c0c */ /* 0x000fe2000bf21070 */
[----:B------:R-:W-:Y:S01]  /*25b0*/  UIADD3 UR4, UP2, UPT, UR4, 0x10, URZ ;  /* 0x0000001004047890 */ /* 0x000fe2000ff5e0ff */
[----:B------:R-:W-:Y:S01]  /*25c0*/  MOV R13, UR33 ;  /* 0x00000021000d7c02 */ /* 0x000fe20008000f00 */
[----:B------:R-:W-:Y:S01]  /*25d0*/  UIADD3.X UR35, UPT, UPT, URZ, UR5, URZ, UP4, !UPT ;  /* 0x00000005ff237290 */ /* 0x000fe2000a7fe4ff */
[----:B------:R-:W-:Y:S01]  /*25e0*/  ISETP.GT.U32.AND.EX P3, PT, R21, RZ, PT, P3 ;  /* 0x000000ff1500720c */ /* 0x000fe20003f64130 */
[----:B------:R-:W-:Y:S01]  /*25f0*/  IMAD.U32 R21, RZ, RZ, UR30 ;  /* 0x0000001eff157e24 */ /* 0x000fe2000f8e00ff */
[----:B------:R-:W-:Y:S01]  /*2600*/  ISETP.GT.U32.AND.EX P1, PT, R13, RZ, PT, P1 ;  /* 0x000000ff0d00720c */ /* 0x000fe20003f24110 */
[----:B------:R-:W-:Y:S01]  /*2610*/  FMUL R13, R10, UR31 ;  /* 0x0000001f0a0d7c20 */ /* 0x000fe20008400000 */
[----:B------:R-:W-:Y:S01]  /*2620*/  FSEL R20, R20, -INF , !P4 ;  /* 0xff80000014147808 */ /* 0x000fe20006000000 */
[----:B------:R-:W-:Y:S01]  /*2630*/  FMUL R10, R8, UR31 ;  /* 0x0000001f080a7c20 */ /* 0x000fe20008400000 */
[C---:B------:R-:W-:Y:S01]  /*2640*/  ISETP.LT.U32.AND P4, PT, R0.reuse, UR27, PT ;  /* 0x0000001b00007c0c */ /* 0x040fe2000bf81070 */
[----:B------:R-:W-:Y:S01]  /*2650*/  UIADD3.X UR38, UPT, UPT, URZ, UR5, URZ, UP3, !UPT ;  /* 0x00000005ff267290 */ /* 0x000fe20009ffe4ff */
[----:B------:R-:W-:Y:S01]  /*2660*/  FSEL R8, R13, -INF , !P3 ;  /* 0xff8000000d087808 */ /* 0x000fe20005800000 */
[----:B------:R-:W-:Y:S01]  /*2670*/  UIADD3.X UR27, UPT, UPT, URZ, UR5, URZ, UP5, !UPT ;  /* 0x00000005ff1b7290 */ /* 0x000fe2000affe4ff */
[----:B------:R-:W-:Y:S01]  /*2680*/  ISETP.GT.U32.AND.EX P4, PT, R21, RZ, PT, P4 ;  /* 0x000000ff1500720c */ /* 0x000fe20003f84140 */
[----:B------:R-:W-:Y:S01]  /*2690*/  UIADD3.X UR5, UPT, UPT, URZ, UR5, URZ, UP2, !UPT ;  /* 0x00000005ff057290 */ /* 0x000fe200097fe4ff */
[----:B------:R-:W-:Y:S01]  /*26a0*/  ISETP.LT.U32.AND P3, PT, R0, UR25, PT ;  /* 0x0000001900007c0c */ /* 0x000fe2000bf61070 */
[----:B------:R-:W-:Y:S01]  /*26b0*/  IMAD.U32 R21, RZ, RZ, UR7 ;  /* 0x00000007ff157e24 */ /* 0x000fe2000f8e00ff */
[----:B------:R-:W-:Y:S01]  /*26c0*/  MOV R13, UR26 ;  /* 0x0000001a000d7c02 */ /* 0x000fe20008000f00 */
[----:B------:R-:W-:Y:S01]  /*26d0*/  ULEA UR30, UR23, UR9, 0x3 ;  /* 0x00000009171e7291 */ /* 0x000fe2000f8e18ff */
[----:B------:R-:W-:-:S02]  /*26e0*/  FSEL R10, R10, -INF , !P1 ;  /* 0xff8000000a0a7808 */ /* 0x000fc40004800000 */
[C---:B------:R-:W-:Y:S01]  /*26f0*/  ISETP.LT.U32.AND P1, PT, R0.reuse, UR6, PT ;  /* 0x0000000600007c0c */ /* 0x040fe2000bf21070 */
[----:B------:R-:W-:Y:S01]  /*2700*/  UIADD3 UR30, UPT, UPT, UR30, 0x2600, URZ ;  /* 0x000026001e1e7890 */ /* 0x000fe2000fffe0ff */
[----:B------:R-:W-:Y:S02]  /*2710*/  FSEL R7, R7, -INF , !P4 ;  /* 0xff80000007077808 */ /* 0x000fe40006000000 */
[----:B------:R-:W-:Y:S02]  /*2720*/  ISETP.LT.U32.AND P4, PT, R0, UR4, PT ;  /* 0x0000000400007c0c */ /* 0x000fe4000bf81070 */
[----:B------:R-:W-:Y:S02]  /*2730*/  MOV R22, UR5 ;  /* 0x0000000500167c02 */ /* 0x000fe40008000f00 */
[----:B------:R-:W-:Y:S01]  /*2740*/  ISETP.GT.U32.AND.EX P3, PT, R13, RZ, PT, P3 ;  /* 0x000000ff0d00720c */ /* 0x000fe20003f64130 */
[----:B------:R-:W-:Y:S01]  /*2750*/  FMUL R13, R5, UR31 ;  /* 0x0000001f050d7c20 */ /* 0x000fe20008400000 */
[----:B------:R-:W-:Y:S01]  /*2760*/  ISETP.GT.U32.AND.EX P1, PT, R21, RZ, PT, P1 ;  /* 0x000000ff1500720c */ /* 0x000fe20003f24110 */
[----:B------:R-:W-:Y:S01]  /*2770*/  FMUL R5, R4, UR31 ;  /* 0x0000001f04057c20 */ /* 0x000fe20008400000 */
[----:B------:R-:W-:Y:S01]  /*2780*/  ISETP.GT.U32.AND.EX P4, PT, R22, RZ, PT, P4 ;  /* 0x000000ff1600720c */ /* 0x000fe20003f84140 */
[----:B------:R-:W-:Y:S01]  /*2790*/  IMAD.U32 R21, RZ, RZ, UR35 ;  /* 0x00000023ff157e24 */ /* 0x000fe2000f8e00ff */
[----:B------:R-:W-:Y:S01]  /*27a0*/  FSEL R6, R6, -INF , !P3 ;  /* 0xff80000006067808 */ /* 0x000fe20005800000 */
[----:B------:R-:W-:Y:S01]  /*27b0*/  IMAD.U32 R22, RZ, RZ, UR27 ;  /* 0x0000001bff167e24 */ /* 0x000fe2000f8e00ff */
[----:B------:R-:W-:-:S02]  /*27c0*/  FSEL R4, R13, -INF , !P1 ;  /* 0xff8000000d047808 */ /* 0x000fc40004800000 */
[C---:B------:R-:W-:Y:S02]  /*27d0*/  ISETP.LT.U32.AND P3, PT, R0.reuse, UR37, PT ;  /* 0x0000002500007c0c */ /* 0x040fe4000bf61070 */
[----:B------:R-:W-:Y:S02]  /*27e0*/  MOV R13, UR36 ;  /* 0x00000024000d7c02 */ /* 0x000fe40008000f00 */
[----:B------:R-:W-:Y:S02]  /*27f0*/  ISETP.LT.U32.AND P1, PT, R0, UR34, PT ;  /* 0x0000002200007c0c */ /* 0x000fe4000bf21070 */
[----:B------:R-:W-:Y:S02]  /*2800*/  FSEL R5, R5, -INF , !P4 ;  /* 0xff80000005057808 */ /* 0x000fe40006000000 */
[----:B------:R-:W-:Y:S02]  /*2810*/  ISETP.GT.U32.AND.EX P3, PT, R13, RZ, PT, P3 ;  /* 0x000000ff0d00720c */ /* 0x000fe40003f64130 */
[----:B------:R-:W-:-:S02]  /*2820*/  ISETP.GT.U32.AND.EX P1, PT, R21, RZ, PT, P1 ;  /* 0x000000ff1500720c */ /* 0x000fc40003f24110 */
[----:B------:R-:W-:Y:S02]  /*2830*/  FMNMX3 R13, R5, R4, R6, !PT ;  /* 0x00000004050d7276 */ /* 0x000fe40007800006 */
[----:B------:R-:W-:Y:S02]  /*2840*/  FSEL R9, R9, -INF , !P1 ;  /* 0xff80000009097808 */ /* 0x000fe40004800000 */
[----:B------:R-:W-:Y:S02]  /*2850*/  FMNMX3 R13, R13, R7, R10, !PT ;  /* 0x000000070d0d7276 */ /* 0x000fe4000780000a */
[----:B------:R-:W-:Y:S02]  /*2860*/  FSEL R11, R11, -INF , !P3 ;  /* 0xff8000000b0b7808 */ /* 0x000fe40005800000 */
[----:B------:R-:W-:Y:S02]  /*2870*/  ISETP.LT.U32.AND P3, PT, R0, UR40, PT ;  /* 0x0000002800007c0c */ /* 0x000fe4000bf61070 */
[----:B------:R-:W-:-:S02]  /*2880*/  MOV R23, UR38 ;  /* 0x0000002600177c02 */ /* 0x000fc40008000f00 */
[----:B------:R-:W-:Y:S01]  /*2890*/  FMNMX3 R21, R13, R9, R8, !PT ;  /* 0x000000090d157276 */ /* 0x000fe20007800008 */
[----:B------:R-:W-:Y:S01]  /*28a0*/  FMUL R13, R15, UR31 ;  /* 0x0000001f0f0d7c20 */ /* 0x000fe20008400000 */
[----:B------:R-:W-:Y:S01]  /*28b0*/  ISETP.LT.U32.AND P1, PT, R0, UR41, PT ;  /* 0x0000002900007c0c */ /* 0x000fe2000bf21070 */
[----:B------:R-:W-:Y:S01]  /*28c0*/  FMUL R15, R17, UR31 ;  /* 0x0000001f110f7c20 */ /* 0x000fe20008400000 */
[----:B------:R-:W-:Y:S02]  /*28d0*/  ISETP.GT.U32.AND.EX P3, PT, R23, RZ, PT, P3 ;  /* 0x000000ff1700720c */ /* 0x000fe40003f64130 */
[----:B------:R-:W-:Y:S02]  /*28e0*/  FMNMX3 R21, R21, R11, R20, !PT ;  /* 0x0000000b15157276 */ /* 0x000fe40007800014 */
[----:B------:R-:W-:Y:S02]  /*28f0*/  ISETP.GT.U32.AND.EX P1, PT, R22, RZ, PT, P1 ;  /* 0x000000ff1600720c */ /* 0x000fe40003f24110 */
[----:B------:R-:W-:-:S02]  /*2900*/  FSEL R13, R13, -INF , !P3 ;  /* 0xff8000000d0d7808 */ /* 0x000fc40005800000 */
[----:B------:R-:W-:Y:S02]  /*2910*/  FMNMX3 R21, R21, R12, R16, !PT ;  /* 0x0000000c15157276 */ /* 0x000fe40007800010 */
[----:B------:R-:W-:Y:S02]  /*2920*/  FSEL R18, R18, -INF , !P2 ;  /* 0xff80000012127808 */ /* 0x000fe40005000000 */
[----:B------:R-:W-:Y:S02]  /*2930*/  FSEL R15, R15, -INF , !P1 ;  /* 0xff8000000f0f7808 */ /* 0x000fe40004800000 */
[----:B------:R-:W-:Y:S02]  /*2940*/  FMNMX3 R21, R21, R13, R14, !PT ;  /* 0x0000000d15157276 */ /* 0x000fe4000780000e */
[----:B------:R-:W-:Y:S02]  /*2950*/  FSEL R22, R19, -INF , !P0 ;  /* 0xff80000013167808 */ /* 0x000fe40004000000 */
[----:B------:R-:W-:-:S04]  /*2960*/  FMNMX3 R21, R21, R15, R18, !PT ;  /* 0x0000000f15157276 */ /* 0x000fc80007800012 */
[----:B------:R-:W-:-:S05]  /*2970*/  FMNMX3 R45, R21, R22, R33, !PT ;  /* 0x00000016152d7276 */ /* 0x000fca0007800021 */
[--C-:B------:R-:W-:Y:S01]  /*2980*/  FADD R5, R5, -R45.reuse ;  /* 0x8000002d05057221 */ /* 0x100fe20000000000 */
[--C-:B------:R-:W-:Y:S01]  /*2990*/  FADD R4, R4, -R45.reuse ;  /* 0x8000002d04047221 */ /* 0x100fe20000000000 */
[--C-:B------:R-:W-:Y:S01]  /*29a0*/  FADD R6, R6, -R45.reuse ;  /* 0x8000002d06067221 */ /* 0x100fe20000000000 */
[--C-:B------:R-:W-:Y:S01]  /*29b0*/  FADD R7, R7, -R45.reuse ;  /* 0x8000002d07077221 */ /* 0x100fe20000000000 */
[----:B------:R-:W-:Y:S01]  /*29c0*/  FMUL R17, R5, 1.4426950216293334961 ;  /* 0x3fb8aa3b05117820 */ /* 0x000fe20000400000 */
[----:B------:R-:W-:Y:S01]  /*29d0*/  FMUL R24, R4, 1.4426950216293334961 ;  /* 0x3fb8aa3b04187820 */ /* 0x000fe20000400000 */
[--C-:B------:R-:W-:Y:S01]  /*29e0*/  FADD R10, R10, -R45.reuse ;  /* 0x8000002d0a0a7221 */ /* 0x100fe20000000000 */
[--C-:B------:R-:W-:Y:S01]  /*29f0*/  FADD R22, R22, -R45.reuse ;  /* 0x8000002d16167221 */ /* 0x100fe20000000000 */
[----:B------:R-:W-:Y:S01]  /*2a00*/  FMUL R4, R6, 1.4426950216293334961 ;  /* 0x3fb8aa3b06047820 */ /* 0x000fe20000400000 */
[--C-:B------:R-:W-:Y:S01]  /*2a10*/  FADD R9, R9, -R45.reuse ;  /* 0x8000002d09097221 */ /* 0x100fe20000000000 */
        /* <DEDUP_REMOVED lines=8> */
[----:B------:R-:W-:Y:S01]  /*2aa0*/  FADD R18, R18, -R45 ;  /* 0x8000002d12127221 */ /* 0x000fe20000000000 */
[----:B------:R-:W-:Y:S01]  /*2ab0*/  MUFU.EX2 R17, R17 ;  /* 0x0000001100117308 */ /* 0x000fe20000000800 */
[----:B------:R-:W-:Y:S01]  /*2ac0*/  FMUL R5, R7, 1.4426950216293334961 ;  /* 0x3fb8aa3b07057820 */ /* 0x000fe20000400000 */
[----:B------:R-:W-:Y:S01]  /*2ad0*/  FMUL R6, R10, 1.4426950216293334961 ;  /* 0x3fb8aa3b0a067820 */ /* 0x000fe20000400000 */
[----:B------:R-:W-:Y:S01]  /*2ae0*/  FMUL R38, R22, 1.4426950216293334961 ;  /* 0x3fb8aa3b16267820 */ /* 0x000fe20000400000 */
[----:B------:R-:W-:Y:S01]  /*2af0*/  FMUL R9, R9, 1.4426950216293334961 ;  /* 0x3fb8aa3b09097820 */ /* 0x000fe20000400000 */
[----:B------:R-:W-:Y:S01]  /*2b00*/  FMUL R8, R8, 1.4426950216293334961 ;  /* 0x3fb8aa3b08087820 */ /* 0x000fe20000400000 */
[----:B------:R-:W-:Y:S01]  /*2b10*/  FMUL R11, R11, 1.4426950216293334961 ;  /* 0x3fb8aa3b0b0b7820 */ /* 0x000fe20000400000 */
[----:B------:R-:W-:Y:S01]  /*2b20*/  FMUL R20, R20, 1.4426950216293334961 ;  /* 0x3fb8aa3b14147820 */ /* 0x000fe20000400000 */
[----:B------:R-:W0:Y:S01]  /*2b30*/  MUFU.EX2 R24, R24 ;  /* 0x0000001800187308 */ /* 0x000e220000000800 */
[----:B------:R-:W-:Y:S01]  /*2b40*/  FMUL R12, R12, 1.4426950216293334961 ;  /* 0x3fb8aa3b0c0c7820 */ /* 0x000fe20000400000 */
[----:B------:R-:W-:Y:S01]  /*2b50*/  FMUL R16, R16, 1.4426950216293334961 ;  /* 0x3fb8aa3b10107820 */ /* 0x000fe20000400000 */
[----:B------:R-:W-:Y:S01]  /*2b60*/  FMUL R13, R13, 1.4426950216293334961 ;  /* 0x3fb8aa3b0d0d7820 */ /* 0x000fe20000400000 */
[----:B------:R-:W-:Y:S01]  /*2b70*/  FMUL R14, R14, 1.4426950216293334961 ;  /* 0x3fb8aa3b0e0e7820 */ /* 0x000fe20000400000 */
[----:B------:R-:W-:Y:S01]  /*2b80*/  FMUL R15, R15, 1.4426950216293334961 ;  /* 0x3fb8aa3b0f0f7820 */ /* 0x000fe20000400000 */
[----:B------:R-:W-:-:S02]  /*2b90*/  FMUL R18, R18, 1.4426950216293334961 ;  /* 0x3fb8aa3b12127820 */ /* 0x000fc40000400000 */
[----:B------:R-:W-:Y:S08]  /*2ba0*/  MUFU.EX2 R4, R4 ;  /* 0x0000000400047308 */ /* 0x000ff00000000800 */
[----:B------:R-:W1:Y:S01]  /*2bb0*/  MUFU.EX2 R5, R5 ;  /* 0x0000000500057308 */ /* 0x000e620000000800 */
[----:B0-----:R-:W-:-:S07]  /*2bc0*/  FADD R7, R17, R24 ;  /* 0x0000001811077221 */ /* 0x001fce0000000000 */
[----:B------:R-:W-:Y:S08]  /*2bd0*/  MUFU.EX2 R6, R6 ;  /* 0x0000000600067308 */ /* 0x000ff00000000800 */
[----:B------:R-:W0:Y:S01]  /*2be0*/  MUFU.EX2 R49, R9 ;  /* 0x0000000900317308 */ /* 0x000e220000000800 */
[----:B-1----:R-:W-:-:S07]  /*2bf0*/  F2FP.F16.F32.PACK_AB R21, R5, R4 ;  /* 0x000000040515723e */ /* 0x002fce00000000ff */
[----:B------:R1:W-:Y:S08]  /*2c00*/  MUFU.EX2 R48, R8 ;  /* 0x0000000800307308 */ /* 0x0003f00000000800 */
[----:B------:R-:W2:Y:S01]  /*2c10*/  MUFU.EX2 R47, R11 ;  /* 0x0000000b002f7308 */ /* 0x000ea20000000800 */
[----:B-1----:R-:W-:Y:S01]  /*2c20*/  FADD R8, R4, R7 ;  /* 0x0000000704087221 */ /* 0x002fe20000000000 */
[----:B0-----:R-:W-:Y:S01]  /*2c30*/  F2FP.F16.F32.PACK_AB R22, R49, R6 ;  /* 0x000000063116723e */ /* 0x001fe200000000ff */
[----:B------:R-:W-:-:S02]  /*2c40*/  FADD R4, -R45, R33 ;  /* 0x000000212d047221 */ /* 0x000fc40000000100 */
[----:B------:R-:W-:Y:S02]  /*2c50*/  FADD R5, R5, R8 ;  /* 0x0000000805057221 */ /* 0x000fe40000000000 */
[----:B------:R-:W-:Y:S01]  /*2c60*/  FMUL R33, R4, 1.4426950216293334961 ;  /* 0x3fb8aa3b04217820 */ /* 0x000fe20000400000 */
[----:B------:R0:W-:Y:S01]  /*2c70*/  MUFU.EX2 R46, R20 ;  /* 0x00000014002e7308 */ /* 0x0001e20000000800 */
[----:B------:R-:W-:-:S04]  /*2c80*/  FADD R50, R6, R5 ;  /* 0x0000000506327221 */ /* 0x000fc80000000000 */
[----:B------:R-:W-:-:S03]  /*2c90*/  FADD R49, R49, R50 ;  /* 0x0000003231317221 */ /* 0x000fc60000000000 */
[----:B------:R-:W1:Y:S01]  /*2ca0*/  MUFU.EX2 R44, R12 ;  /* 0x0000000c002c7308 */ /* 0x000e620000000800 */
[----:B0-----:R-:W-:Y:S02]  /*2cb0*/  F2FP.F16.F32.PACK_AB R20, R24, R17 ;  /* 0x000000111814723e */ /* 0x001fe400000000ff */
[----:B--2---:R-:W-:Y:S01]  /*2cc0*/  F2FP.F16.F32.PACK_AB R23, R47, R48 ;  /* 0x000000302f17723e */ /* 0x004fe200000000ff */
[----:B------:R-:W-:-:S04]  /*2cd0*/  FADD R48, R48, R49 ;  /* 0x0000003130307221 */ /* 0x000fc80000000000 */
[----:B------:R-:W-:Y:S08]  /*2ce0*/  MUFU.EX2 R43, R16 ;  /* 0x00000010002b7308 */ /* 0x000ff00000000800 */
[----:B------:R-:W0:Y:S01]  /*2cf0*/  MUFU.EX2 R42, R13 ;  /* 0x0000000d002a7308 */ /* 0x000e220000000800 */
[----:B-1----:R-:W-:-:S07]  /*2d00*/  F2FP.F16.F32.PACK_AB R24, R44, R46 ;  /* 0x0000002e2c18723e */ /* 0x002fce00000000ff */
[----:B------:R-:W-:Y:S08]  /*2d10*/  MUFU.EX2 R41, R14 ;  /* 0x0000000e00297308 */ /* 0x000ff00000000800 */
[----:B------:R-:W1:Y:S01]  /*2d20*/  MUFU.EX2 R40, R15 ;  /* 0x0000000f00287308 */ /* 0x000e620000000800 */
[----:B0-----:R-:W-:-:S07]  /*2d30*/  F2FP.F16.F32.PACK_AB R25, R42, R43 ;  /* 0x0000002b2a19723e */ /* 0x001fce00000000ff */
[----:B------:R-:W-:Y:S08]  /*2d40*/  MUFU.EX2 R39, R18 ;  /* 0x0000001200277308 */ /* 0x000ff00000000800 */
[----:B------:R-:W0:Y:S01]  /*2d50*/  MUFU.EX2 R38, R38 ;  /* 0x0000002600267308 */ /* 0x000e220000000800 */
[----:B-1----:R-:W-:Y:S01]  /*2d60*/  F2FP.F16.F32.PACK_AB R26, R40, R41 ;  /* 0x00000029281a723e */ /* 0x002fe200000000ff */
[----:B---3--:R1:W-:Y:S06]  /*2d70*/  STS.U16 [R2+UR9+0x2400], R51 ;  /* 0x0024003302007988 */ /* 0x0083ec0008000409 */
[----:B------:R-:W2:Y:S01]  /*2d80*/  MUFU.EX2 R33, R33 ;  /* 0x0000002100217308 */ /* 0x000ea20000000800 */
[----:B0-----:R-:W-:-:S04]  /*2d90*/  F2FP.F16.F32.PACK_AB R27, R38, R39 ;  /* 0x00000027261b723e */ /* 0x001fc800000000ff */
[----:B------:R0:W-:Y:S01]  /*2da0*/  STTM.x8 tmem[UR21], R20 ;  /* 0x00000014000079ed */ /* 0x0001e200081c0015 */
[----:B------:R-:W3:Y:S02]  /*2db0*/  FENCE.VIEW.ASYNC.T ;  /* 0x00000000000073c6 */ /* 0x000ee40000000200 */
[----:B---3--:R-:W-:Y:S06]  /*2dc0*/  BAR.SYNC.DEFER_BLOCKING 0x0 ;  /* 0x0000000000007b1d */ /* 0x008fec0000010000 */
[----:B------:R-:W2:Y:S01]  /*2dd0*/  LDTM.x16 R4, tmem[UR11] ;  /* 0x0000000b000479ee */ /* 0x000ea20008240000 */
[----:B0-----:R-:W-:Y:S01]  /*2de0*/  FADD R21, R47, R48 ;  /* 0x000000302f157221 */ /* 0x001fe20000000000 */
[----:B------:R-:W-:-:S03]  /*2df0*/  NOP ;  /* 0x0000000000007918 */ /* 0x000fc60000000000 */
[----:B------:R-:W-:-:S04]  /*2e00*/  FADD R21, R46, R21 ;  /* 0x000000152e157221 */ /* 0x000fc80000000000 */
[----:B------:R-:W-:Y:S01]  /*2e10*/  FADD R44, R44, R21 ;  /* 0x000000152c2c7221 */ /* 0x000fe20000000000 */
[C---:B--2---:R-:W-:Y:S01]  /*2e20*/  FMUL R4, R33.reuse, R4 ;  /* 0x0000000421047220 */ /* 0x044fe20000400000 */
        /* <DEDUP_REMOVED lines=14> */
[----:B------:R-:W-:Y:S01]  /*2f10*/  FMUL R19, R33, R19 ;  /* 0x0000001321137220 */ /* 0x000fe20000400000 */
[----:B------:R-:W-:-:S03]  /*2f20*/  FADD R43, R43, R44 ;  /* 0x0000002c2b2b7221 */ /* 0x000fc60000000000 */
[----:B------:R0:W-:Y:S01]  /*2f30*/  STTM.x16 tmem[UR11], R4 ;  /* 0x00000004000079ed */ /* 0x0001e2000824000b */
[----:B------:R-:W2:Y:S02]  /*2f40*/  FENCE.VIEW.ASYNC.T ;  /* 0x00000000000073c6 */ /* 0x000ea40000000200 */
[----:B--2---:R-:W-:Y:S01]  /*2f50*/  BAR.SYNC.DEFER_BLOCKING 0x0 ;  /* 0x0000000000007b1d */ /* 0x004fe20000010000 */
[----:B------:R-:W-:-:S04]  /*2f60*/  FADD R42, R42, R43 ;  /* 0x0000002b2a2a7221 */ /* 0x000fc80000000000 */
[----:B------:R-:W-:-:S04]  /*2f70*/  FADD R41, R41, R42 ;  /* 0x0000002a29297221 */ /* 0x000fc80000000000 */
[----:B------:R-:W-:-:S04]  /*2f80*/  FADD R40, R40, R41 ;  /* 0x0000002928287221 */ /* 0x000fc80000000000 */
[----:B------:R-:W-:-:S04]  /*2f90*/  FADD R39, R39, R40 ;  /* 0x0000002827277221 */ /* 0x000fc80000000000 */
[----:B------:R-:W-:Y:S01]  /*2fa0*/  FADD R38, R38, R39 ;  /* 0x0000002726267221 */ /* 0x000fe20000000000 */
[----:B------:R2:W-:Y:S06]  /*2fb0*/  MEMBAR.ALL.CTA ;  /* 0x0000000000007992 */ /* 0x0005ec0000008000 */
[----:B--2---:R-:W2:Y:S01]  /*2fc0*/  FENCE.VIEW.ASYNC.S ;  /* 0x00000000000073c6 */ /* 0x004ea20000000000 */
[----:B0-----:R-:W-:Y:S01]  /*2fd0*/  IMAD.MOV.U32 R6, RZ, RZ, R28 ;  /* 0x000000ffff067224 */ /* 0x001fe200078e001c */
[----:B--2---:R-:W-:Y:S06]  /*2fe0*/  BAR.SYNC.DEFER_BLOCKING 0x0 ;  /* 0x0000000000007b1d */ /* 0x004fec0000010000 */
[----:B-1----:R-:W-:Y:S05]  /*2ff0*/  BRA.U UP1, `(.L_x_19) ;  /* 0x0000000101347547 */ /* 0x002fea000b800000 */
[----:B------:R-:W-:Y:S02]  /*3000*/  UIADD3 UR25, UPT, UPT, UR10, 0x10, URZ ;  /* 0x000000100a197890 */ /* 0x000fe4000fffe0ff */
[----:B------:R-:W-:Y:S01]  /*3010*/  UIADD3 UR32, UPT, UPT, UR10, 0x48, URZ ;  /* 0x000000480a207890 */ /* 0x000fe2000fffe0ff */
[----:B------:R-:W-:Y:S01]  /*3020*/  UMOV UR26, 0x0 ;  /* 0x00000000001a7882 */ /* 0x000fe20000000000 */
[----:B------:R-:W-:Y:S01]  /*3030*/  UMOV UR27, 0x8040010 ;  /* 0x08040010001b7882 */ /* 0x000fe20000000000 */
[----:B------:R-:W-:Y:S01]  /*3040*/  UMOV UR6, UR30 ;  /* 0x0000001e00067c82 */ /* 0x000fe20008000000 */
[----:B------:R-:W-:Y:S01]  /*3050*/  UMOV UR7, URZ ;  /* 0x000000ff00077c82 */ /* 0x000fe20008000000 */
[----:B------:R-:W-:Y:S01]  /*3060*/  UMOV UR34, 0x0 ;  /* 0x0000000000227882 */ /* 0x000fe20000000000 */
[----:B------:R-:W-:Y:S01]  /*3070*/  UMOV UR35, 0x8040010 ;  /* 0x0804001000237882 */ /* 0x000fe20000000000 */
[----:B------:R0:W-:Y:S01]  /*3080*/  UTCHMMA tmem[UR20], gdesc[UR18], tmem[UR10], tmem[UR26], idesc[UR27], UPT ;  /* 0x00ff1a12140079ea */ /* 0x0001e2000b80000a */
[----:B------:R-:W-:Y:S01]  /*3090*/  UMOV UR6, UR6 ;  /* 0x0000000600067c82 */ /* 0x000fe20008000000 */
[----:B------:R0:W-:Y:S01]  /*30a0*/  UTCHMMA tmem[UR32], gdesc[UR18], tmem[UR25], tmem[UR34], idesc[UR35], UPT ;  /* 0x00ff2212200079ea */ /* 0x0001e2000b800019 */
[----:B------:R0:W-:Y:S01]  /*30b0*/  UTCBAR [UR6], URZ ;  /* 0x000000ff060073e9 */ /* 0x0001e200080000ff */
[----:B------:R-:W-:-:S02]  /*30c0*/  NOP ;  /* 0x0000000000007918 */ /* 0x000fc40000000000 */
.L_x_19:
[----:B------:R-:W-:Y:S01]  /*30d0*/  ISETP.LE.U32.AND P0, PT, R31, UR4, PT ;  /* 0x000000041f007c0c */ /* 0x000fe2000bf03070 */
[----:B------:R-:W-:Y:S01]  /*30e0*/  UIADD3 UR23, UPT, UPT, UR23, 0x1, URZ ;  /* 0x0000000117177890 */ /* 0x000fe2000fffe0ff */
[----:B------:R-:W-:Y:S01]  /*30f0*/  MOV R4, UR5 ;  /* 0x0000000500047c02 */ /* 0x000fe20008000f00 */
[----:B------:R-:W-:Y:S01]  /*3100*/  VIADD R29, R29, UR13 ;  /* 0x0000000d1d1d7c36 */ /* 0x000fe20008000000 */
[----:B------:R-:W-:Y:S01]  /*3110*/  IADD3 R30, PT, PT, R30, UR22, RZ ;  /* 0x000000161e1e7c10 */ /* 0x000fe2000fffe0ff */
[----:B------:R-:W-:Y:S01]  /*3120*/  UISETP.GT.AND UP2, UPT, UR23, 0x1, UPT ;  /* 0x000000011700788c */ /* 0x000fe2000bf44270 */
[----:B------:R-:W-:Y:S01]  /*3130*/  ISETP.GE.U32.AND.EX P0, PT, R4, RZ, PT, P0 ;  /* 0x000000ff0400720c */ /* 0x000fe20003f06100 */
[----:B------:R-:W-:Y:S01]  /*3140*/  FFMA R32, R33, R32, R38 ;  /* 0x0000002021207223 */ /* 0x000fe20000000026 */
[----:B------:R-:W-:Y:S01]  /*3150*/  IMAD.MOV.U32 R33, RZ, RZ, R45 ;  /* 0x000000ffff217224 */ /* 0x000fe200078e002d */
[----:B0-----:R-:W-:Y:S02]  /*3160*/  USEL UR6, URZ, 0x1, !UP2 ;  /* 0x00000001ff067887 */ /* 0x001fe4000d000000 */
[----:B------:R-:W-:-:S04]  /*3170*/  USEL UR23, UR23, URZ, !UP2 ;  /* 0x000000ff17177287 */ /* 0x000fc8000d000000 */
[----:B------:R-:W-:-:S04]  /*3180*/  LOP3.LUT R28, R28, UR6, RZ, 0x3c, !PT ;  /* 0x000000061c1c7c12 */ /* 0x000fc8000f8e3cff */
[----:B------:R-:W-:Y:S05]  /*3190*/  @!P0 BRA `(.L_x_20) ;  /* 0xffffffec00708947 */ /* 0x000fea000383ffff */
[----:B------:R-:W-:Y:S02]  /*31a0*/  ISETP.GE.AND P0, PT, R3, 0x1, PT ;  /* 0x000000010300780c */ /* 0x000fe40003f06270 */
[----:B------:R-:W-:-:S11]  /*31b0*/  MOV R33, R45 ;  /* 0x0000002d00217202 */ /* 0x000fd60000000f00 */
[----:B------:R-:W-:Y:S05]  /*31c0*/  @!P0 BRA `(.L_x_15) ;  /* 0x0000000000108947 */ /* 0x000fea0003800000 */
[----:B------:R-:W-:-:S04]  /*31d0*/  IMAD.U32 R2, R6, -0x80000000, RZ ;  /* 0x8000000006027824 */ /* 0x000fc800078e00ff */
[----:B------:R-:W0:Y:S02]  /*31e0*/  SYNCS.PHASECHK.TRANS64.TRYWAIT P0, [UR30], R2 ;  /* 0x00000002ff0075a7 */ /* 0x000e24000800111e */
[----:B0-----:R-:W-:Y:S05]  /*31f0*/  @!P0 BRA `(.L_x_21) ;  /* 0x0000000c00e08947 */ /* 0x001fea0003800000 */
.L_x_27:
[----:B------:R-:W-:-:S07]  /*3200*/  MOV R33, R45 ;  /* 0x0000002d00217202 */ /* 0x000fce0000000f00 */
.L_x_15:
[C---:B------:R-:W-:Y:S01]  /*3210*/  FMUL R3, R32.reuse, 8388608 ;  /* 0x4b00000020037820 */ /* 0x040fe20000400000 */
[----:B------:R-:W-:Y:S01]  /*3220*/  BAR.SYNC.DEFER_BLOCKING 0x0 ;  /* 0x0000000000007b1d */ /* 0x000fe20000010000 */
[C---:B------:R-:W-:Y:S01]  /*3230*/  FSETP.GEU.AND P0, PT, R32.reuse, 1.175494350822287508e-38, PT ;  /* 0x008000002000780b */ /* 0x040fe20003f0e000 */
[----:B-1----:R-:W-:Y:S01]  /*3240*/  IMAD.MOV.U32 R5, RZ, RZ, 0x3dc6b27f ;  /* 0x3dc6b27fff057424 */ /* 0x002fe200078e00ff */
[----:B------:R-:W-:Y:S02]  /*3250*/  FSETP.GEU.AND P2, PT, |R32|, 1.175494350822287508e-38, PT ;  /* 0x008000002000780b */ /* 0x000fe40003f4e200 */
[----:B------:R-:W-:Y:S01]  /*3260*/  FSEL R2, R3, R32, !P0 ;  /* 0x0000002003027208 */ /* 0x000fe20004000000 */
[----:B------:R-:W0:Y:S02]  /*3270*/  LDCU.64 UR4, c[0x0][0x3e0] ;  /* 0x00007c00ff0477ac */ /* 0x000e240008000a00 */
[----:B------:R-:W1:Y:S01]  /*3280*/  LDC.64 R20, c[0x0][0x398] ;  /* 0x0000e600ff147b82 */ /* 0x000e620000000a00 */
[C---:B------:R-:W-:Y:S01]  /*3290*/  ISETP.GE.U32.AND P3, PT, R2.reuse, 0x7f800000, PT ;  /* 0x7f8000000200780c */ /* 0x040fe20003f66070 */
[C---:B------:R-:W-:Y:S01]  /*32a0*/  VIADD R3, R2.reuse, 0xc0cafb0d ;  /* 0xc0cafb0d02037836 */ /* 0x040fe20000000000 */
[----:B------:R-:W-:-:S04]  /*32b0*/  FSETP.NEU.AND P1, PT, R2, RZ, PT ;  /* 0x000000ff0200720b */ /* 0x000fc80003f2d000 */
[----:B------:R-:W-:-:S04]  /*32c0*/  LOP3.LUT R23, R3, 0xff800000, RZ, 0xc0, !PT ;  /* 0xff80000003177812 */ /* 0x000fc800078ec0ff */
[-C--:B------:R-:W-:Y:S02]  /*32d0*/  IADD3 R3, PT, PT, R2, -R23.reuse, RZ ;  /* 0x8000001702037210 */ /* 0x080fe40007ffe0ff */
[----:B------:R-:W-:-:S03]  /*32e0*/  I2FP.F32.S32 R22, R23 ;  /* 0x0000001700167245 */ /* 0x000fc60000201400 */
[----:B------:R-:W-:Y:S01]  /*32f0*/  FADD R24, R3, -1 ;  /* 0xbf80000003187421 */ /* 0x000fe20000000000 */
[----:B------:R-:W2:Y:S02]  /*3300*/  @!P6 SYNCS.CCTL.IV [UR9+0x2600] ;  /* 0x00260000ff00e9b1 */ /* 0x000ea40008000009 */
[----:B--2---:R-:W-:Y:S01]  /*3310*/  BAR.SYNC.DEFER_BLOCKING 0x0 ;  /* 0x0000000000007b1d */ /* 0x004fe20000010000 */
[----:B0-----:R-:W-:Y:S01]  /*3320*/  UIMAD UR4, UR8, UR4, URZ ;  /* 0x00000004080472a4 */ /* 0x001fe2000f8e02ff */
[----:B------:R-:W-:-:S04]  /*3330*/  FFMA.FTZ R3, R24, R5, -0.16845393180847167969 ;  /* 0xbe2c7f3018037423 */ /* 0x000fc80000010005 */
[----:B------:R-:W-:-:S04]  /*3340*/  FFMA.FTZ R3, R24, R3, 0.1716887056827545166 ;  /* 0x3e2fcf2a18037423 */ /* 0x000fc80000010003 */
[----:B------:R-:W-:-:S04]  /*3350*/  FFMA.FTZ R3, R24, R3, -0.17900948226451873779 ;  /* 0xbe374e4318037423 */ /* 0x000fc80000010003 */
[----:B------:R-:W-:-:S04]  /*3360*/  FFMA.FTZ R3, R24, R3, 0.20512372255325317383 ;  /* 0x3e520bf418037423 */ /* 0x000fc80000010003 */
[----:B------:R-:W-:-:S04]  /*3370*/  FFMA.FTZ R3, R24, R3, -0.24046532809734344482 ;  /* 0xbe763c8b18037423 */ /* 0x000fc80000010003 */
[C---:B------:R-:W-:Y:S01]  /*3380*/  FFMA.FTZ R3, R24.reuse, R3, 0.28857114911079406738 ;  /* 0x3e93bf9918037423 */ /* 0x040fe20000010003 */
[----:B------:R-:W0:Y:S03]  /*3390*/  @!P6 SYNCS.CCTL.IV [UR9+0x2608] ;  /* 0x00260800ff00e9b1 */ /* 0x000e260008000009 */
[----:B------:R-:W-:-:S04]  /*33a0*/  FFMA.FTZ R3, R24, R3, -0.36067417263984680176 ;  /* 0xbeb8aa4918037423 */ /* 0x000fc80000010003 */
[----:B------:R-:W-:Y:S01]  /*33b0*/  FFMA.FTZ R5, R24, R3, 0.48089820146560668945 ;  /* 0x3ef6384a18057423 */ /* 0x000fe20000010003 */
[----:B------:R-:W-:Y:S02]  /*33c0*/  FSEL R3, RZ, -23, P0 ;  /* 0xc1b80000ff037808 */ /* 0x000fe40000000000 */
[----:B------:R-:W-:Y:S01]  /*33d0*/  FSETP.GT.AND P0, PT, |R32|, 8.50705917302346158658e+37, PT ;  /* 0x7e8000002000780b */ /* 0x000fe20003f04200 */
[----:B------:R-:W-:Y:S02]  /*33e0*/  FFMA.FTZ R25, R24, R5, -0.72134751081466674805 ;  /* 0xbf38aa3b18197423 */ /* 0x000fe40000010005 */
[----:B------:R-:W2:Y:S01]  /*33f0*/  LDTM.x16 R4, tmem[UR11] ;  /* 0x0000000b000479ee */ /* 0x000ea20008240000 */
[----:B------:R-:W-:Y:S01]  /*3400*/  FFMA.FTZ R3, R22, 1.1920928955078125e-07, R3 ;  /* 0x3400000016037823 */ /* 0x000fe20000010003 */
[----:B------:R-:W-:Y:S01]  /*3410*/  FMUL R25, R24, R25 ;  /* 0x0000001918197220 */ /* 0x000fe20000400000 */
[----:B------:R-:W-:Y:S01]  /*3420*/  IMAD R22, R0, UR5, RZ ;  /* 0x0000000500167c24 */ /* 0x000fe2000f8e02ff */
[----:B------:R-:W-:Y:S01]  /*3430*/  USHF.L.U32 UR5, UR4, 0x1, URZ ;  /* 0x0000000104057899 */ /* 0x000fe200080006ff */
[----:B------:R-:W-:Y:S01]  /*3440*/  NOP ;  /* 0x0000000000007918 */ /* 0x000fe20000000000 */
[----:B------:R-:W-:Y:S01]  /*3450*/  FMUL R25, R24, R25 ;  /* 0x0000001918197220 */ /* 0x000fe20000400000 */
[----:B------:R-:W-:-:S02]  /*3460*/  IMAD.SHL.U32 R23, R22, 0x2, RZ ;  /* 0x0000000216177824 */ /* 0x000fc400078e00ff */
[----:B------:R-:W-:-:S04]  /*3470*/  IMAD.HI R22, R22, 0x2, RZ ;  /* 0x0000000216167827 */ /* 0x000fc800078e02ff */
[----:B------:R-:W-:Y:S01]  /*3480*/  FFMA.FTZ R24, R24, 1.4426950216293334961, R25 ;  /* 0x3fb8aa3b18187823 */ /* 0x000fe20000010019 */
[----:B------:R-:W-:Y:S01]  /*3490*/  @P0 FMUL R32, R32, 0.25 ;  /* 0x3e80000020200820 */ /* 0x000fe20000400000 */
[----:B------:R-:W-:Y:S02]  /*34a0*/  @P3 MOV R25, 0x7f800000 ;  /* 0x7f80000000193802 */ /* 0x000fe40000000f00 */
[----:B------:R-:W-:Y:S01]  /*34b0*/  FADD R3, R3, R24 ;  /* 0x0000001803037221 */ /* 0x000fe20000000000 */
[----:B------:R-:W-:Y:S02]  /*34c0*/  @!P2 FMUL R32, R32, 16777216 ;  /* 0x4b8000002020a820 */ /* 0x000fe40000400000 */
[----:B------:R-:W-:Y:S01]  /*34d0*/  @P3 FFMA.FTZ R3, R2, R25, +INF ;  /* 0x7f80000002033423 */ /* 0x000fe20000010019 */
[----:B-1----:R-:W-:Y:S01]  /*34e0*/  IADD3 R20, P3, P4, R23, UR5, R20 ;  /* 0x0000000517147c10 */ /* 0x002fe2000fc7e014 */
[----:B------:R-:W-:Y:S01]  /*34f0*/  UIMAD.WIDE UR4, UR4, 0x2, URZ ;  /* 0x00000002040478a5 */ /* 0x000fe2000f8e02ff */
[----:B------:R-:W1:Y:S01]  /*3500*/  LDC R23, c[0x0][0x3e8] ;  /* 0x0000fa00ff177b82 */ /* 0x000e620000000800 */
[----:B------:R-:W3:Y:S01]  /*3510*/  MUFU.RCP R32, R32 ;  /* 0x0000002000207308 */ /* 0x000ee20000001000 */
[----:B------:R-:W-:Y:S01]  /*3520*/  FSEL R2, R3, -INF , P1 ;  /* 0xff80000003027808 */ /* 0x000fe20000800000 */
[----:B--2---:R-:W-:Y:S01]  /*3530*/  @P0 FMUL R4, R4, 0.25 ;  /* 0x3e80000004040820 */ /* 0x004fe20000400000 */
[----:B------:R-:W-:Y:S01]  /*3540*/  @P0 FMUL R6, R6, 0.25 ;  /* 0x3e80000006060820 */ /* 0x000fe20000400000 */
[----:B------:R-:W-:Y:S01]  /*3550*/  @P0 FMUL R7, R7, 0.25 ;  /* 0x3e80000007070820 */ /* 0x000fe20000400000 */
[----:B------:R-:W-:Y:S01]  /*3560*/  @P0 FMUL R14, R14, 0.25 ;  /* 0x3e8000000e0e0820 */ /* 0x000fe20000400000 */
[----:B------:R-:W-:Y:S01]  /*3570*/  @P0 FMUL R15, R15, 0.25 ;  /* 0x3e8000000f0f0820 */ /* 0x000fe20000400000 */
[----:B------:R-:W-:Y:S01]  /*3580*/  @P0 FMUL R8, R8, 0.25 ;  /* 0x3e80000008080820 */ /* 0x000fe20000400000 */
[----:B------:R-:W-:Y:S01]  /*3590*/  @P0 FMUL R9, R9, 0.25 ;  /* 0x3e80000009090820 */ /* 0x000fe20000400000 */
[----:B------:R-:W-:Y:S01]  /*35a0*/  @!P2 FMUL R4, R4, 16777216 ;  /* 0x4b8000000404a820 */ /* 0x000fe20000400000 */
[----:B------:R-:W-:Y:S01]  /*35b0*/  @!P2 FMUL R6, R6, 16777216 ;  /* 0x4b8000000606a820 */ /* 0x000fe20000400000 */
[----:B------:R-:W-:Y:S01]  /*35c0*/  @!P2 FMUL R7, R7, 16777216 ;  /* 0x4b8000000707a820 */ /* 0x000fe20000400000 */
[----:B------:R-:W-:Y:S01]  /*35d0*/  @P0 FMUL R10, R10, 0.25 ;  /* 0x3e8000000a0a0820 */ /* 0x000fe20000400000 */
[----:B------:R-:W-:Y:S01]  /*35e0*/  @P0 FMUL R11, R11, 0.25 ;  /* 0x3e8000000b0b0820 */ /* 0x000fe20000400000 */
[----:B------:R-:W-:Y:S01]  /*35f0*/  @!P2 FMUL R14, R14, 16777216 ;  /* 0x4b8000000e0ea820 */ /* 0x000fe20000400000 */
[----:B------:R-:W-:Y:S01]  /*3600*/  @!P2 FMUL R15, R15, 16777216 ;  /* 0x4b8000000f0fa820 */ /* 0x000fe20000400000 */
[----:B------:R-:W-:Y:S01]  /*3610*/  @P0 FMUL R16, R16, 0.25 ;  /* 0x3e80000010100820 */ /* 0x000fe20000400000 */
[----:B------:R-:W-:Y:S01]  /*3620*/  @P0 FMUL R17, R17, 0.25 ;  /* 0x3e80000011110820 */ /* 0x000fe20000400000 */
[----:B------:R-:W-:Y:S01]  /*3630*/  @!P2 FMUL R8, R8, 16777216 ;  /* 0x4b8000000808a820 */ /* 0x000fe20000400000 */
[----:B------:R-:W-:Y:S01]  /*3640*/  @!P2 FMUL R9, R9, 16777216 ;  /* 0x4b8000000909a820 */ /* 0x000fe20000400000 */
[C---:B---3--:R-:W-:Y:S01]  /*3650*/  FMUL R40, R32.reuse, R4 ;  /* 0x0000000420287220 */ /* 0x048fe20000400000 */
[----:B------:R-:W-:Y:S01]  /*3660*/  @P0 FMUL R5, R5, 0.25 ;  /* 0x3e80000005050820 */ /* 0x000fe20000400000 */
[C---:B------:R-:W-:Y:S01]  /*3670*/  FMUL R39, R32.reuse, R6 ;  /* 0x0000000620277220 */ /* 0x040fe20000400000 */
[----:B------:R-:W-:Y:S01]  /*3680*/  FMUL R4, R32, R7 ;  /* 0x0000000720047220 */ /* 0x000fe20000400000 */
[----:B------:R-:W-:Y:S01]  /*3690*/  @P0 FMUL R12, R12, 0.25 ;  /* 0x3e8000000c0c0820 */ /* 0x000fe20000400000 */
[----:B------:R-:W-:Y:S01]  /*36a0*/  @P0 FMUL R13, R13, 0.25 ;  /* 0x3e8000000d0d0820 */ /* 0x000fe20000400000 */
[----:B------:R-:W-:Y:S01]  /*36b0*/  @P0 FMUL R18, R18, 0.25 ;  /* 0x3e80000012120820 */ /* 0x000fe20000400000 */
[----:B------:R-:W-:Y:S01]  /*36c0*/  @P0 FMUL R19, R19, 0.25 ;  /* 0x3e80000013130820 */ /* 0x000fe20000400000 */
[----:B------:R-:W-:Y:S01]  /*36d0*/  @!P2 FMUL R10, R10, 16777216 ;  /* 0x4b8000000a0aa820 */ /* 0x000fe20000400000 */
[----:B------:R-:W-:Y:S01]  /*36e0*/  @!P2 FMUL R11, R11, 16777216 ;  /* 0x4b8000000b0ba820 */ /* 0x000fe20000400000 */
[C---:B------:R-:W-:Y:S01]  /*36f0*/  FMUL R14, R32.reuse, R14 ;  /* 0x0000000e200e7220 */ /* 0x040fe20000400000 */
[----:B------:R-:W-:Y:S01]  /*3700*/  FMUL R15, R32, R15 ;  /* 0x0000000f200f7220 */ /* 0x000fe20000400000 */
[----:B------:R-:W-:Y:S01]  /*3710*/  @!P2 FMUL R16, R16, 16777216 ;  /* 0x4b8000001010a820 */ /* 0x000fe20000400000 */
[----:B------:R-:W-:Y:S01]  /*3720*/  @!P2 FMUL R17, R17, 16777216 ;  /* 0x4b8000001111a820 */ /* 0x000fe20000400000 */
[C---:B------:R-:W-:Y:S01]  /*3730*/  FMUL R38, R32.reuse, R8 ;  /* 0x0000000820267220 */ /* 0x040fe20000400000 */
[----:B------:R-:W-:Y:S01]  /*3740*/  FMUL R9, R32, R9 ;  /* 0x0000000920097220 */ /* 0x000fe20000400000 */
[----:B------:R-:W-:Y:S01]  /*3750*/  @!P2 FMUL R5, R5, 16777216 ;  /* 0x4b8000000505a820 */ /* 0x000fe20000400000 */
[----:B-1----:R-:W-:-:S02]  /*3760*/  IMAD R7, R23, 0xc, RZ ;  /* 0x0000000c17077824 */ /* 0x002fc400078e02ff */
[----:B------:R-:W-:Y:S01]  /*3770*/  @!P2 FMUL R12, R12, 16777216 ;  /* 0x4b8000000c0ca820 */ /* 0x000fe20000400000 */
[----:B------:R-:W-:Y:S01]  /*3780*/  @!P2 FMUL R13, R13, 16777216 ;  /* 0x4b8000000d0da820 */ /* 0x000fe20000400000 */
[----:B------:R-:W-:Y:S01]  /*3790*/  @!P2 FMUL R18, R18, 16777216 ;  /* 0x4b8000001212a820 */ /* 0x000fe20000400000 */
[----:B------:R-:W-:Y:S01]  /*37a0*/  @!P2 FMUL R19, R19, 16777216 ;  /* 0x4b8000001313a820 */ /* 0x000fe20000400000 */
[C---:B------:R-:W-:Y:S01]  /*37b0*/  FMUL R10, R32.reuse, R10 ;  /* 0x0000000a200a7220 */ /* 0x040fe20000400000 */
[----:B------:R-:W-:Y:S01]  /*37c0*/  FMUL R11, R32, R11 ;  /* 0x0000000b200b7220 */ /* 0x000fe20000400000 */
[----:B------:R-:W-:Y:S01]  /*37d0*/  F2FP.F16.F32.PACK_AB R39, R4, R39 ;  /* 0x000000270427723e */ /* 0x000fe200000000ff */
[----:B------:R-:W-:Y:S01]  /*37e0*/  IMAD R51, R23, 0x14, RZ ;  /* 0x0000001417337824 */ /* 0x000fe200078e02ff */
[----:B------:R-:W-:Y:S01]  /*37f0*/  F2FP.F16.F32.PACK_AB R4, R15, R14 ;  /* 0x0000000e0f04723e */ /* 0x000fe200000000ff */
[C---:B------:R-:W-:Y:S01]  /*3800*/  FMUL R3, R32.reuse, R16 ;  /* 0x0000001020037220 */ /* 0x040fe20000400000 */
[----:B------:R-:W-:Y:S01]  /*3810*/  FMUL R6, R32, R17 ;  /* 0x0000001120067220 */ /* 0x000fe20000400000 */
[----:B------:R-:W-:-:S02]  /*3820*/  IMAD R15, R23, 0x6, RZ ;  /* 0x00000006170f7824 */ /* 0x000fc400078e02ff */
[----:B------:R-:W-:Y:S01]  /*3830*/  FMUL R5, R32, R5 ;  /* 0x0000000520057220 */ /* 0x000fe20000400000 */
[----:B------:R-:W-:Y:S01]  /*3840*/  IADD3.X R21, PT, PT, R22, UR5, R21, P3, P4 ;  /* 0x0000000516157c10 */ /* 0x000fe20009fe8415 */
[----:B------:R-:W-:Y:S01]  /*3850*/  IMAD R53, R23, 0x18, RZ ;  /* 0x0000001817357824 */ /* 0x000fe200078e02ff */
[----:B------:R-:W-:Y:S01]  /*3860*/  F2FP.F16.F32.PACK_AB R38, R9, R38 ;  /* 0x000000260926723e */ /* 0x000fe200000000ff */
[C---:B------:R-:W-:Y:S01]  /*3870*/  FMUL R12, R32.reuse, R12 ;  /* 0x0000000c200c7220 */ /* 0x040fe20000400000 */
[C---:B------:R-:W-:Y:S01]  /*3880*/  FMUL R13, R32.reuse, R13 ;  /* 0x0000000d200d7220 */ /* 0x040fe20000400000 */
[C---:B------:R-:W-:Y:S01]  /*3890*/  FMUL R18, R32.reuse, R18 ;  /* 0x0000001220127220 */ /* 0x040fe20000400000 */
[----:B------:R-:W-:Y:S01]  /*38a0*/  FMUL R19, R32, R19 ;  /* 0x0000001320137220 */ /* 0x000fe20000400000 */
[----:B------:R-:W-:Y:S01]  /*38b0*/  IMAD R9, R23, 0xa, RZ ;  /* 0x0000000a17097824 */ /* 0x000fe200078e02ff */
[----:B------:R-:W-:Y:S01]  /*38c0*/  IADD3 R14, P3, PT, R7, R20, RZ ;  /* 0x00000014070e7210 */ /* 0x000fe20007f7e0ff */
[----:B------:R-:W-:Y:S01]  /*38d0*/  IMAD R55, R23, 0x1c, RZ ;  /* 0x0000001c17377824 */ /* 0x000fe200078e02ff */
[----:B------:R-:W-:Y:S01]  /*38e0*/  F2FP.F16.F32.PACK_AB R32, R11, R10 ;  /* 0x0000000a0b20723e */ /* 0x000fe200000000ff */
[----:B------:R-:W-:Y:S01]  /*38f0*/  IMAD R11, R23, 0xe, RZ ;  /* 0x0000000e170b7824 */ /* 0x000fe200078e02ff */
[-C--:B------:R-:W-:Y:S01]  /*3900*/  IADD3 R8, P6, PT, R51, R20.reuse, RZ ;  /* 0x0000001433087210 */ /* 0x080fe20007fde0ff */
[C---:B------:R-:W-:Y:S01]  /*3910*/  IMAD R49, R23.reuse, 0x12, RZ ;  /* 0x0000001217317824 */ /* 0x040fe200078e02ff */
[----:B------:R-:W-:Y:S01]  /*3920*/  F2FP.F16.F32.PACK_AB R3, R6, R3 ;  /* 0x000000030603723e */ /* 0x000fe200000000ff */
[----:B------:R-:W-:Y:S01]  /*3930*/  IMAD R17, R23, 0x3, RZ ;  /* 0x0000000317117824 */ /* 0x000fe200078e02ff */
[----:B------:R-:W-:Y:S01]  /*3940*/  IADD3 R16, P4, PT, R15, R20, RZ ;  /* 0x000000140f107210 */ /* 0x000fe20007f9e0ff */
[----:B------:R-:W-:Y:S01]  /*3950*/  IMAD R25, R23, 0x5, RZ ;  /* 0x0000000517197824 */ /* 0x000fe200078e02ff */
[----:B------:R-:W-:Y:S01]  /*3960*/  F2FP.F16.F32.PACK_AB R40, R5, R40 ;  /* 0x000000280528723e */ /* 0x000fe200000000ff */
[----:B------:R-:W-:Y:S01]  /*3970*/  IMAD R47, R23, 0x16, RZ ;  /* 0x00000016172f7824 */ /* 0x000fe200078e02ff */
[----:B------:R-:W-:Y:S01]  /*3980*/  IADD3 R6, P2, PT, R53, R20, RZ ;  /* 0x0000001435067210 */ /* 0x000fe20007f5e0ff */
[----:B------:R-:W-:Y:S01]  /*3990*/  FFMA R33, R2, 0.69314718246459960938, R33 ;  /* 0x3f31721802217823 */ /* 0x000fe20000000021 */
[-C--:B------:R-:W-:Y:S01]  /*39a0*/  LEA.HI.X.SX32 R15, R15, R21.reuse, 0x1, P3 ;  /* 0x000000150f0f7211 */ /* 0x080fe200018f0eff */
[----:B------:R-:W-:Y:S01]  /*39b0*/  IMAD R45, R23, 0x1a, RZ ;  /* 0x0000001a172d7824 */ /* 0x000fe200078e02ff */
[----:B------:R-:W-:Y:S01]  /*39c0*/  F2FP.F16.F32.PACK_AB R5, R13, R12 ;  /* 0x0000000c0d05723e */ /* 0x000fe200000000ff */
[----:B------:R-:W-:Y:S01]  /*39d0*/  IMAD R29, R23, 0x1e, RZ ;  /* 0x0000001e171d7824 */ /* 0x000fe200078e02ff */
[----:B------:R-:W-:Y:S01]  /*39e0*/  IADD3 R24, P3, PT, R9, R20, RZ ;  /* 0x0000001409187210 */ /* 0x000fe20007f7e0ff */
[----:B------:R-:W-:Y:S01]  /*39f0*/  IMAD R13, R23, 0x7, RZ ;  /* 0x00000007170d7824 */ /* 0x000fe200078e02ff */
[----:B------:R-:W-:Y:S01]  /*3a00*/  F2FP.F16.F32.PACK_AB R2, R19, R18 ;  /* 0x000000121302723e */ /* 0x000fe200000000ff */
[----:B------:R-:W-:Y:S01]  /*3a10*/  IMAD R19, R23, 0x9, RZ ;  /* 0x0000000917137824 */ /* 0x000fe200078e02ff */
[-C--:B------:R-:W-:Y:S01]  /*3a20*/  LEA.HI.X.SX32 R9, R9, R21.reuse, 0x1, P6 ;  /* 0x0000001509097211 */ /* 0x080fe200030f0eff */
[----:B------:R-:W-:Y:S01]  /*3a30*/  IMAD R27, R23, 0xb, RZ ;  /* 0x0000000b171b7824 */ /* 0x000fe200078e02ff */
[-C--:B------:R-:W-:Y:S01]  /*3a40*/  IADD3 R28, P6, PT, R11, R20.reuse, RZ ;  /* 0x000000140b1c7210 */ /* 0x080fe20007fde0ff */
[----:B------:R-:W-:Y:S01]  /*3a50*/  IMAD R43, R23, 0xd, RZ ;  /* 0x0000000d172b7824 */ /* 0x000fe200078e02ff */
[-C--:B------:R-:W-:Y:S01]  /*3a60*/  IADD3 R10, P0, PT, R55, R20.reuse, RZ ;  /* 0x00000014370a7210 */ /* 0x080fe20007f1e0ff */
[----:B------:R-:W-:Y:S01]  /*3a70*/  IMAD R41, R23, 0xf, RZ ;  /* 0x0000000f17297824 */ /* 0x000fe200078e02ff */
[-C--:B------:R-:W-:Y:S01]  /*3a80*/  IADD3 R12, P1, PT, R49, R20.reuse, RZ ;  /* 0x00000014310c7210 */ /* 0x080fe20007f3e0ff */
[----:B------:R-:W-:Y:S01]  /*3a90*/  IMAD.SHL.U32 R35, R23, 0x4, RZ ;  /* 0x0000000417237824 */ /* 0x000fe200078e00ff */
[----:B------:R-:W-:Y:S01]  /*3aa0*/  LEA.HI.X.SX32 R7, R7, R21, 0x1, P2 ;  /* 0x0000001507077211 */ /* 0x000fe200010f0eff */
[----:B------:R-:W1:Y:S01]  /*3ab0*/  LDCU UR4, c[0x0][0x3ec] ;  /* 0x00007d80ff0477ac */ /* 0x000e620008000800 */
[----:B------:R-:W-:Y:S01]  /*3ac0*/  SHF.L.U32 R31, R23, 0x1, RZ ;  /* 0x00000001171f7819 */ /* 0x000fe200000006ff */
[----:B------:R2:W-:Y:S01]  /*3ad0*/  STG.E.U16 desc[UR28][R20.64], R40 ;  /* 0x0000002814007986 */ /* 0x0005e2000c10151c */
[----:B------:R-:W-:-:S02]  /*3ae0*/  IADD3 R18, P2, PT, R47, R20, RZ ;  /* 0x000000142f127210 */ /* 0x000fc40007f5e0ff */
[-C--:B------:R-:W-:Y:S02]  /*3af0*/  LEA.HI.X.SX32 R17, R17, R21.reuse, 0x1, P4 ;  /* 0x0000001511117211 */ /* 0x080fe400020f0eff */
[-C--:B------:R-:W-:Y:S02]  /*3b00*/  LEA.HI.X.SX32 R25, R25, R21.reuse, 0x1, P3 ;  /* 0x0000001519197211 */ /* 0x080fe400018f0eff */
[-C--:B------:R-:W-:Y:S02]  /*3b10*/  IADD3 R26, P4, PT, R45, R20.reuse, RZ ;  /* 0x000000142d1a7210 */ /* 0x080fe40007f9e0ff */
[----:B------:R-:W-:Y:S02]  /*3b20*/  IADD3 R22, P3, PT, R29, R20, RZ ;  /* 0x000000141d167210 */ /* 0x000fe40007f7e0ff */
[-C--:B------:R-:W-:Y:S02]  /*3b30*/  LEA.HI.X.SX32 R29, R13, R21.reuse, 0x1, P6 ;  /* 0x000000150d1d7211 */ /* 0x080fe400030f0eff */
[----:B------:R-:W-:-:S02]  /*3b40*/  LEA.HI.X.SX32 R11, R11, R21, 0x1, P0 ;  /* 0x000000150b0b7211 */ /* 0x000fc400000f0eff */
[-C--:B------:R-:W-:Y:S01]  /*3b50*/  LEA.HI.X.SX32 R13, R19, R21.reuse, 0x1, P1 ;  /* 0x00000015130d7211 */ /* 0x080fe200008f0eff */
[----:B-1----:R-:W-:Y:S01]  /*3b60*/  UIMAD UR4, UR8, UR4, URZ ;  /* 0x00000004080472a4 */ /* 0x002fe2000f8e02ff */
[-C--:B------:R-:W-:Y:S02]  /*3b70*/  IADD3 R42, P0, PT, R31, R20.reuse, RZ ;  /* 0x000000141f2a7210 */ /* 0x080fe40007f1e0ff */
[-C--:B------:R-:W-:Y:S01]  /*3b80*/  LEA.HI.X.SX32 R19, R27, R21.reuse, 0x1, P2 ;  /* 0x000000151b137211 */ /* 0x080fe200010f0eff */
[----:B------:R-:W-:Y:S01]  /*3b90*/  USHF.L.U32 UR6, UR4, 0x2, URZ ;  /* 0x0000000204067899 */ /* 0x000fe200080006ff */
[----:B------:R-:W-:Y:S01]  /*3ba0*/  LEA.HI.X.SX32 R27, R43, R21, 0x1, P4 ;  /* 0x000000152b1b7211 */ /* 0x000fe200020f0eff */
[----:B------:R-:W-:Y:S01]  /*3bb0*/  UIMAD.WIDE UR4, UR4, 0x4, URZ ;  /* 0x00000004040478a5 */ /* 0x000fe2000f8e02ff */
[C---:B------:R-:W-:Y:S02]  /*3bc0*/  SHF.L.U32 R37, R23.reuse, 0x3, RZ ;  /* 0x0000000317257819 */ /* 0x040fe400000006ff */
[----:B------:R-:W-:-:S02]  /*3bd0*/  LEA R30, P1, R23, R20, 0x2 ;  /* 0x00000014171e7211 */ /* 0x000fc400078210ff */
[CC--:B------:R-:W-:Y:S02]  /*3be0*/  LEA R34, P2, R23.reuse, R20.reuse, 0x3 ;  /* 0x0000001417227211 */ /* 0x0c0fe400078418ff */
[C---:B------:R-:W-:Y:S02]  /*3bf0*/  LEA R36, P4, R23.reuse, R20, 0x4 ;  /* 0x0000001417247211 */ /* 0x040fe400078820ff */
[-C--:B------:R-:W-:Y:S02]  /*3c00*/  LEA.HI.X.SX32 R43, R23, R21.reuse, 0x1, P0 ;  /* 0x00000015172b7211 */ /* 0x080fe400000f0eff */
[-C--:B------:R-:W-:Y:S02]  /*3c10*/  LEA.HI.X.SX32 R23, R41, R21.reuse, 0x1, P3 ;  /* 0x0000001529177211 */ /* 0x080fe400018f0eff */
[-C--:B------:R-:W-:Y:S02]  /*3c20*/  LEA.HI.X.SX32 R31, R31, R21.reuse, 0x1, P1 ;  /* 0x000000151f1f7211 */ /* 0x080fe400008f0eff */
[----:B------:R-:W-:-:S02]  /*3c30*/  LEA.HI.X.SX32 R35, R35, R21, 0x1, P2 ;  /* 0x0000001523237211 */ /* 0x000fc400010f0eff */
[----:B------:R-:W-:Y:S02]  /*3c40*/  LEA.HI.X.SX32 R37, R37, R21, 0x1, P4 ;  /* 0x0000001525257211 */ /* 0x000fe400020f0eff */
[----:B------:R-:W-:Y:S01]  /*3c50*/  PRMT R41, R40, 0x7632, R41 ;  /* 0x0000763228297816 */ /* 0x000fe20000000029 */
[----:B--2---:R-:W1:Y:S04]  /*3c60*/  LDC.64 R20, c[0x0][0x3a0] ;  /* 0x0000e800ff147b82 */ /* 0x004e680000000a00 */
[----:B------:R2:W-:Y:S04]  /*3c70*/  STG.E.U16 desc[UR28][R42.64], R41 ;  /* 0x000000292a007986 */ /* 0x0005e8000c10151c */
[----:B------:R-:W-:Y:S01]  /*3c80*/  STG.E.U16 desc[UR28][R30.64], R39 ;  /* 0x000000271e007986 */ /* 0x000fe2000c10151c */
[----:B--2---:R-:W-:-:S05]  /*3c90*/  PRMT R43, R39, 0x7632, R43 ;  /* 0x00007632272b7816 */ /* 0x004fca000000002b */
[----:B------:R2:W-:Y:S04]  /*3ca0*/  STG.E.U16 desc[UR28][R16.64], R43 ;  /* 0x0000002b10007986 */ /* 0x0005e8000c10151c */
[----:B------:R-:W-:Y:S01]  /*3cb0*/  STG.E.U16 desc[UR28][R34.64], R38 ;  /* 0x0000002622007986 */ /* 0x000fe2000c10151c */
[----:B--2---:R-:W-:Y:S02]  /*3cc0*/  PRMT R17, R38, 0x7632, R17 ;  /* 0x0000763226117816 */ /* 0x004fe40000000011 */
[----:B------:R-:W-:-:S03]  /*3cd0*/  PRMT R16, R5, 0x7632, R16 ;  /* 0x0000763205107816 */ /* 0x000fc60000000010 */
[----:B------:R2:W-:Y:S04]  /*3ce0*/  STG.E.U16 desc[UR28][R24.64], R17 ;  /* 0x0000001118007986 */ /* 0x0005e8000c10151c */
[----:B------:R3:W-:Y:S01]  /*3cf0*/  STG.E.U16 desc[UR28][R14.64], R32 ;  /* 0x000000200e007986 */ /* 0x0007e2000c10151c */
[----:B--2---:R-:W-:Y:S02]  /*3d00*/  PRMT R25, R32, 0x7632, R25 ;  /* 0x0000763220197816 */ /* 0x004fe40000000019 */
[----:B---3--:R-:W-:Y:S01]  /*3d10*/  PRMT R15, R5, 0x7610, R15 ;  /* 0x00007610050f7816 */ /* 0x008fe2000000000f */
[C---:B------:R-:W-:Y:S02]  /*3d20*/  IMAD.SHL.U32 R5, R0.reuse, 0x4, RZ ;  /* 0x0000000400057824 */ /* 0x040fe400078e00ff */
[----:B------:R-:W-:Y:S01]  /*3d30*/  STG.E.U16 desc[UR28][R28.64], R25 ;  /* 0x000000191c007986 */ /* 0x000fe2000c10151c */
[----:B------:R-:W-:-:S03]  /*3d40*/  IMAD.HI R0, R0, 0x4, RZ ;  /* 0x0000000400007827 */ /* 0x000fc600078e02ff */
[----:B------:R-:W-:Y:S01]  /*3d50*/  STG.E.U16 desc[UR28][R36.64], R15 ;  /* 0x0000000f24007986 */ /* 0x000fe2000c10151c */
[----:B-1----:R-:W-:Y:S02]  /*3d60*/  IADD3 R20, P0, P1, R5, UR6, R20 ;  /* 0x0000000605147c10 */ /* 0x002fe4000f91e014 */
[----:B------:R-:W-:Y:S01]  /*3d70*/  PRMT R5, R3, 0x7632, R5 ;  /* 0x0000763203057816 */ /* 0x000fe20000000005 */
[----:B------:R1:W-:Y:S01]  /*3d80*/  STG.E.U16 desc[UR28][R12.64], R16 ;  /* 0x000000100c007986 */ /* 0x0003e2000c10151c */
[----:B------:R-:W-:Y:S02]  /*3d90*/  IADD3.X R21, PT, PT, R0, UR5, R21, P0, P1 ;  /* 0x0000000500157c10 */ /* 0x000fe400087e2415 */
[----:B------:R-:W-:Y:S01]  /*3da0*/  PRMT R0, R2, 0x7632, R0 ;  /* 0x0000763202007816 */ /* 0x000fe20000000000 */
[----:B------:R2:W-:Y:S01]  /*3db0*/  STG.E.U16 desc[UR28][R8.64], R4 ;  /* 0x0000000408007986 */ /* 0x0005e2000c10151c */
[----:B-1----:R-:W-:-:S05]  /*3dc0*/  PRMT R13, R4, 0x7632, R13 ;  /* 0x00007632040d7816 */ /* 0x002fca000000000d */
[----:B------:R2:W-:Y:S04]  /*3dd0*/  STG.E.U16 desc[UR28][R18.64], R13 ;  /* 0x0000000d12007986 */ /* 0x0005e8000c10151c */
[----:B------:R2:W-:Y:S04]  /*3de0*/  STG.E.U16 desc[UR28][R6.64], R3 ;  /* 0x0000000306007986 */ /* 0x0005e8000c10151c */
[----:B------:R2:W-:Y:S04]  /*3df0*/  STG.E.U16 desc[UR28][R26.64], R5 ;  /* 0x000000051a007986 */ /* 0x0005e8000c10151c */
[----:B------:R2:W-:Y:S04]  /*3e00*/  STG.E.U16 desc[UR28][R10.64], R2 ;  /* 0x000000020a007986 */ /* 0x0005e8000c10151c */
[----:B------:R2:W-:Y:S04]  /*3e10*/  STG.E.U16 desc[UR28][R22.64], R0 ;  /* 0x0000000016007986 */ /* 0x0005e8000c10151c */
[----:B------:R2:W-:Y:S01]  /*3e20*/  STG.E desc[UR28][R20.64], R33 ;  /* 0x0000002114007986 */ /* 0x0005e2000c10191c */
[----:B0-----:R-:W-:Y:S06]  /*3e30*/  BAR.SYNC.DEFER_BLOCKING 0x0 ;  /* 0x0000000000007b1d */ /* 0x001fec0000010000 */
[----:B------:R-:W-:Y:S05]  /*3e40*/  @P5 BRA `(.L_x_22) ;  /* 0x0000000000a05947 */ /* 0x000fea0003800000 */
[----:B------:R-:W0:Y:S01]  /*3e50*/  S2UR UR5, SR_CgaCtaId ;  /* 0x00000000000579c3 */ /* 0x000e220000008800 */
[----:B------:R-:W-:Y:S01]  /*3e60*/  NOP ;  /* 0x0000000000007918 */ /* 0x000fe20000000000 */
[----:B------:R-:W-:Y:S01]  /*3e70*/  UMOV UR4, 0x50 ;  /* 0x0000005000047882 */ /* 0x000fe20000000000 */
[----:B--2---:R-:W-:Y:S01]  /*3e80*/  MOV R0, UR10 ;  /* 0x0000000a00007c02 */ /* 0x004fe20008000f00 */
[----:B------:R-:W-:Y:S02]  /*3e90*/  HFMA2 R7, -RZ, RZ, 0, 5.9604644775390625e-08 ;  /* 0x00000001ff077431 */ /* 0x000fe400000001ff */
[----:B------:R-:W-:Y:S01]  /*3ea0*/  IMAD.MOV.U32 R3, RZ, RZ, 0xf ;  /* 0x0000000fff037424 */ /* 0x000fe200078e00ff */
[----:B------:R-:W-:-:S04]  /*3eb0*/  LOP3.LUT R0, R0, 0xffff, RZ, 0xc0, !PT ;  /* 0x0000ffff00007812 */ /* 0x000fc800078ec0ff */
[----:B------:R-:W-:-:S05]  /*3ec0*/  SHF.R.U32.HI R0, RZ, 0x5, R0 ;  /* 0x00000005ff007819 */ /* 0x000fca0000011600 */
[----:B------:R-:W-:Y:S01]  /*3ed0*/  VIADD R2, R0, 0x10 ;  /* 0x0000001000027836 */ /* 0x000fe20000000000 */
[----:B------:R-:W-:Y:S01]  /*3ee0*/  SHF.L.U32 R0, R3, R0, RZ ;  /* 0x0000000003007219 */ /* 0x000fe200000006ff */
[----:B0-----:R-:W-:-:S03]  /*3ef0*/  ULEA UR6, UR5, UR4, 0x18 ;  /* 0x0000000405067291 */ /* 0x001fc6000f8ec0ff */
[----:B------:R-:W-:-:S04]  /*3f00*/  SHF.L.U32 R3, R7, R2, RZ ;  /* 0x0000000207037219 */ /* 0x000fc800000006ff */
[----:B------:R-:W-:Y:S02]  /*3f10*/  LOP3.LUT R0, R3, R0, RZ, 0xfc, !PT ;  /* 0x0000000003007212 */ /* 0x000fe400078efcff */
[----:B------:R-:W0:Y:S02]  /*3f20*/  LDS R5, [UR6] ;  /* 0x00000006ff057984 */ /* 0x000e240008000800 */
[C---:B------:R-:W-:Y:S02]  /*3f30*/  LOP3.LUT R2, R0.reuse, 0xffff, RZ, 0xc0, !PT ;  /* 0x0000ffff00027812 */ /* 0x040fe400078ec0ff */
[----:B0-----:R-:W-:-:S04]  /*3f40*/  LOP3.LUT R3, R0, 0xffff, R5, 0x80, !PT ;  /* 0x0000ffff00037812 */ /* 0x001fc800078e8005 */
[----:B------:R-:W-:-:S13]  /*3f50*/  ISETP.NE.AND P0, PT, R3, R2, PT ;  /* 0x000000020300720c */ /* 0x000fda0003f05270 */
[----:B------:R-:W-:Y:S05]  /*3f60*/  @P0 BRA `(.L_x_23) ;  /* 0x0000000000500947 */ /* 0x000fea0003800000 */
[----:B------:R-:W-:Y:S02]  /*3f70*/  SHF.R.U32.HI R5, RZ, 0x10, R5 ;  /* 0x00000010ff057819 */ /* 0x000fe40000011605 */
[----:B------:R-:W-:-:S04]  /*3f80*/  SHF.R.U32.HI R2, RZ, 0x10, R0 ;  /* 0x00000010ff027819 */ /* 0x000fc80000011600 */
[----:B------:R-:W-:-:S04]  /*3f90*/  LOP3.LUT R5, R5, R2, RZ, 0xc0, !PT ;  /* 0x0000000205057212 */ /* 0x000fc800078ec0ff */
[----:B------:R-:W-:-:S13]  /*3fa0*/  ISETP.NE.AND P0, PT, R5, R2, PT ;  /* 0x000000020500720c */ /* 0x000fda0003f05270 */
[----:B------:R-:W-:Y:S05]  /*3fb0*/  @P0 BRA `(.L_x_24) ;  /* 0x0000000000300947 */ /* 0x000fea0003800000 */
[----:B------:R-:W-:Y:S01]  /*3fc0*/  R2UR UR4, R0 ;  /* 0x00000000000472ca */ /* 0x000fe200000e0000 */
[----:B------:R-:W-:Y:S01]  /*3fd0*/  VOTEU.ANY UR5, UPT, PT ;  /* 0x0000000000057886 */ /* 0x000fe200038e0100 */
[----:B------:R-:W0:Y:S01]  /*3fe0*/  S2R R0, SR_LANEID ;  /* 0x0000000000007919 */ /* 0x000e220000000000 */
[----:B------:R-:W-:-:S10]  /*3ff0*/  UFLO.U32 UR5, UR5 ;  /* 0x00000005000572bd */ /* 0x000fd400080e0000 */
[----:B------:R-:W-:-:S06]  /*4000*/  ULOP3.LUT UR4, URZ, UR4, URZ, 0x33, !UPT ;  /* 0x00000004ff047292 */ /* 0x000fcc000f8e33ff */
[----:B------:R-:W-:-:S04]  /*4010*/  MOV R2, UR4 ;  /* 0x0000000400027c02 */ /* 0x000fc80008000f00 */
[----:B------:R-:W1:Y:S02]  /*4020*/  REDUX UR7, R2 ;  /* 0x00000000020773c4 */ /* 0x000e640000000000 */
[----:B------:R3:W-:Y:S01]  /*4030*/  UTCATOMSWS.AND URZ, UR4 ;  /* 0x0000000400ff79e3 */ /* 0x0007e20008000000 */
[----:B0-----:R-:W-:Y:S01]  /*4040*/  ISETP.EQ.U32.AND P0, PT, R0, UR5, PT ;  /* 0x0000000500007c0c */ /* 0x001fe2000bf02070 */
[----:B-1----:R-:W-:-:S12]  /*4050*/  IMAD.U32 R0, RZ, RZ, UR7 ;  /* 0x00000007ff007e24 */ /* 0x002fd8000f8e00ff */
[----:B------:R3:W-:Y:S01]  /*4060*/  @P0 ATOMS.AND RZ, [UR6], R0 ;  /* 0x00000000ffff098c */ /* 0x0007e2000a800006 */
[----:B------:R-:W-:Y:S05]  /*4070*/  BRA `(.L_x_22) ;  /* 0x0000000000147947 */ /* 0x000fea0003800000 */
.L_x_24:
[----:B------:R-:W-:-:S07]  /*4080*/  MOV R2, 0x40a0 ;  /* 0x000040a000027802 */ /* 0x000fce0000000f00 */
[----:B------:R-:W-:Y:S05]  /*4090*/  CALL.REL.NOINC `($__internal_0_$__cuda_sm10x_tcgen05_guardrail_trap_col_being_dealloced_not_returned_by_alloc) ;  /* 0x0000000000447944 */ /* 0x000fea0003c00000 */
[----:B------:R-:W-:Y:S05]  /*40a0*/  BRA `(.L_x_22) ;  /* 0x0000000000087947 */ /* 0x000fea0003800000 */
.L_x_23:
[----:B------:R-:W-:-:S07]  /*40b0*/  MOV R2, 0x40d0 ;  /* 0x000040d000027802 */ /* 0x000fce0000000f00 */
[----:B------:R-:W-:Y:S05]  /*40c0*/  CALL.REL.NOINC `($__internal_2_$__cuda_sm10x_tcgen05_guardrail_trap_unallocated_columns_being_dealloced) ;  /* 0x0000000000507944 */ /* 0x000fea0003c00000 */
.L_x_22:
[----:B------:R-:W-:Y:S01]  /*40d0*/  NOP ;  /* 0x0000000000007918 */ /* 0x000fe20000000000 */
[----:B---3--:R-:W-:Y:S05]  /*40e0*/  EXIT ;  /* 0x000000000000794d */ /* 0x008fea0003800000 */
.L_x_8:
[----:B------:R-:W1:Y:S02]  /*40f0*/  SYNCS.PHASECHK.TRANS64.TRYWAIT P2, [UR9+0x2200], RZ ;  /* 0x002200ffff0075a7 */ /* 0x000e640008041109 */
[----:B-1----:R-:W-:Y:S05]  /*4100*/  @!P2 BRA `(.L_x_8) ;  /* 0xfffffffc00f8a947 */ /* 0x002fea000383ffff */
[----:B------:R-:W-:Y:S05]  /*4110*/  BRA `(.L_x_7) ;  /* 0xffffffd000147947 */ /* 0x000fea000383ffff */
.L_x_17:
[----:B------:R-:W2:Y:S02]  /*4120*/  SYNCS.PHASECHK.TRANS64.TRYWAIT P0, [UR9+0x2610], RZ ;  /* 0x002610ffff0075a7 */ /* 0x000ea40008001109 */
[----:B--2---:R-:W-:Y:S05]  /*4130*/  @!P0 BRA `(.L_x_17) ;  /* 0xfffffffc00f88947 */ /* 0x004fea000383ffff */
[----:B------:R-:W-:Y:S05]  /*4140*/  BRA `(.L_x_25) ;  /* 0xffffffe000007947 */ /* 0x000fea000383ffff */
.L_x_18:
[----:B------:R-:W2:Y:S02]  /*4150*/  SYNCS.PHASECHK.TRANS64.TRYWAIT P0, [UR30], R22 ;  /* 0x00000016ff0075a7 */ /* 0x000ea4000800111e */
[----:B--2---:R-:W-:Y:S05]  /*4160*/  @!P0 BRA `(.L_x_18) ;  /* 0xfffffffc00f88947 */ /* 0x004fea000383ffff */
[----:B------:R-:W-:Y:S05]  /*4170*/  BRA `(.L_x_26) ;  /* 0xffffffe000147947 */ /* 0x000fea000383ffff */
.L_x_21:
[----:B------:R-:W0:Y:S02]  /*4180*/  SYNCS.PHASECHK.TRANS64.TRYWAIT P0, [UR30], R2 ;  /* 0x00000002ff0075a7 */ /* 0x000e24000800111e */
[----:B0-----:R-:W-:Y:S05]  /*4190*/  @!P0 BRA `(.L_x_21) ;  /* 0xfffffffc00f88947 */ /* 0x001fea000383ffff */
[----:B------:R-:W-:Y:S05]  /*41a0*/  BRA `(.L_x_27) ;  /* 0xfffffff000147947 */ /* 0x000fea000383ffff */
        .weak           $__internal_0_$__cuda_sm10x_tcgen05_guardrail_trap_col_being_dealloced_not_returned_by_alloc
        .type           $__internal_0_$__cuda_sm10x_tcgen05_guardrail_trap_col_being_dealloced_not_returned_by_alloc,@function
        .size           $__internal_0_$__cuda_sm10x_tcgen05_guardrail_trap_col_being_dealloced_not_returned_by_alloc,($__internal_1_$__cuda_sm10x_tcgen05_guardrail_trap_phase_invalid_during_alloc - $__internal_0_$__cuda_sm10x_tcgen05_guardrail_trap_col_being_dealloced_not_returned_by_alloc)
$__internal_0_$__cuda_sm10x_tcgen05_guardrail_trap_col_being_dealloced_not_returned_by_alloc:
[----:B------:R-:W-:Y:S05]  /*41b0*/  BPT.TRAP 0x1 ;  /* 0x000000040000795c */ /* 0x000fea0000300000 */
[----:B------:R-:W-:-:S04]  /*41c0*/  MOV R3, 0x0 ;  /* 0x0000000000037802 */ /* 0x000fc80000000f00 */
[----:B------:R-:W-:Y:S05]  /*41d0*/  RET.REL.NODEC R2 `(attn_fwd) ;  /* 0xffffffbc02887950 */ /* 0x000fea0003c3ffff */
        .weak           $__internal_1_$__cuda_sm10x_tcgen05_guardrail_trap_phase_invalid_during_alloc
        .type           $__internal_1_$__cuda_sm10x_tcgen05_guardrail_trap_phase_invalid_during_alloc,@function
        .size           $__internal_1_$__cuda_sm10x_tcgen05_guardrail_trap_phase_invalid_during_alloc,($__internal_2_$__cuda_sm10x_tcgen05_guardrail_trap_unallocated_columns_being_dealloced - $__internal_1_$__cuda_sm10x_tcgen05_guardrail_trap_phase_invalid_during_alloc)
$__internal_1_$__cuda_sm10x_tcgen05_guardrail_trap_phase_invalid_during_alloc:
[----:B------:R-:W-:Y:S05]  /*41e0*/  BPT.TRAP 0x1 ;  /* 0x000000040000795c */ /* 0x000fea0000300000 */
[----:B------:R-:W-:-:S04]  /*41f0*/  IMAD.MOV.U32 R3, RZ, RZ, 0x0 ;  /* 0x00000000ff037424 */ /* 0x000fc800078e00ff */
[----:B------:R-:W-:Y:S05]  /*4200*/  RET.REL.NODEC R2 `(attn_fwd) ;  /* 0xffffffbc027c7950 */ /* 0x000fea0003c3ffff */
        .weak           $__internal_2_$__cuda_sm10x_tcgen05_guardrail_trap_unallocated_columns_being_dealloced
        .type           $__internal_2_$__cuda_sm10x_tcgen05_guardrail_trap_unallocated_columns_being_dealloced,@function
        .size           $__internal_2_$__cuda_sm10x_tcgen05_guardrail_trap_unallocated_columns_being_dealloced,(.L_x_31 - $__internal_2_$__cuda_sm10x_tcgen05_guardrail_trap_unallocated_columns_being_dealloced)
$__internal_2_$__cuda_sm10x_tcgen05_guardrail_trap_unallocated_columns_being_dealloced:
[----:B------:R-:W-:Y:S05]  /*4210*/  BPT.TRAP 0x1 ;  /* 0x000000040000795c */ /* 0x000fea0000300000 */
[----:B------:R-:W-:-:S04]  /*4220*/  HFMA2 R3, -RZ, RZ, 0, 0 ;  /* 0x00000000ff037431 */ /* 0x000fc800000001ff */
[----:B------:R-:W-:Y:S05]  /*4230*/  RET.REL.NODEC R2 `(attn_fwd) ;  /* 0xffffffbc02707950 */ /* 0x000fea0003c3ffff */
.L_x_28:
[----:B------:R-:W-:-:S00]  /*4240*/  BRA `(.L_x_28) ;  /* 0xfffffffc00fc7947 */ /* 0x000fc0000383ffff */
[----:B------:R-:W-:-:S00]  /*4250*/  NOP ;  /* 0x0000000000007918 */ /* 0x000fc00000000000 */
        /* <DEDUP_REMOVED lines=10> */
.L_x_31:


//--------------------- .nv.global.init           --------------------------
	.section	.nv.global.init,"aw",@progbits
.nv.global.init:
	.type		_$_str,@object
	.size		_$_str,(.L_3 - _$_str)
_$_str:
        /*0000*/ 	.byte	0x5f, 0x5f, 0x43, 0x55, 0x44, 0x41, 0x5f, 0x46, 0x54, 0x5a, 0x00
.L_3:


//--------------------- .nv.shared.attn_fwd       --------------------------
	.section	.nv.shared.attn_fwd,"aw",@nobits
	.sectionflags	@""
	.align	16
	.zero		1024


//--------------------- .nv.shared.reserved.0     --------------------------
	.section	.nv.shared.reserved.0,"aw",@nobits
	.align	8
	.weak		__nv_reservedSMEM_offset_0_alias
	.size		__nv_reservedSMEM_offset_0_alias, 0, 64
	.other		__nv_reservedSMEM_offset_0_alias,@"STO_CUDA_RESERVED_SHARED STV_DEFAULT"
__nv_reservedSMEM_offset_0_alias:
	.zero		0
.nv.shared.reserved.0:
	.zero		64
	.weak		__nv_reservedSMEM_allocation_phase
	.type		__nv_reservedSMEM_allocation_phase,@object
	.size		__nv_reservedSMEM_allocation_phase,(.L_0 - __nv_reservedSMEM_allocation_phase)
__nv_reservedSMEM_allocation_phase:
	.zero		1
.L_0:
	.zero		7
	.weak		__nv_reservedSMEM_devtool_atexit_pc
	.type		__nv_reservedSMEM_devtool_atexit_pc,@object
	.size		__nv_reservedSMEM_devtool_atexit_pc,(__nv_reservedSMEM_allocation_mask - __nv_reservedSMEM_devtool_atexit_pc)
__nv_reservedSMEM_devtool_atexit_pc:
	.zero		8
	.weak		__nv_reservedSMEM_allocation_mask
	.type		__nv_reservedSMEM_allocation_mask,@object
	.size		__nv_reservedSMEM_allocation_mask,(.L_2 - __nv_reservedSMEM_allocation_mask)
__nv_reservedSMEM_allocation_mask:
	.zero		4
.L_2:


//--------------------- .nv.constant0.attn_fwd    --------------------------
	.section	.nv.constant0.attn_fwd,"a",@progbits
	.sectionflags	@""
	.align	4
.nv.constant0.attn_fwd:
	.zero		1032


//--------------------- SYMBOLS --------------------------

	.type		.nv.reservedSmem.offset0,@object
	.size		.nv.reservedSmem.offset0,0x4
	.type		.nv.reservedSmem.cap,@object
	.size		.nv.reservedSmem.cap,0x4
